//
// Generated by NVIDIA NVVM Compiler
//
// Compiler Build ID: CL-36424714
// Cuda compilation tools, release 13.0, V13.0.88
// Based on NVVM 20.0.0
//

.version 9.0
.target sm_100
.address_size 64

	// .globl	_Z10kernel_ddcPfS_S_fiS_S_
.extern .func  (.param .b32 func_retval0) vprintf
(
	.param .b64 vprintf_param_0,
	.param .b64 vprintf_param_1
)
;
.global .align 4 .b8 mixed_data_re[132096];
.global .align 4 .b8 mixed_data_im[132096];
// _ZZ10kernel_ddcPfS_S_fiS_S_E17fir_coeffs_shared has been demoted
.global .align 1 .b8 $str[70] = {108, 111, 111, 107, 117, 112, 95, 105, 110, 100, 101, 120, 32, 105, 115, 32, 37, 100, 32, 119, 105, 116, 104, 32, 108, 111, 111, 107, 117, 112, 95, 115, 116, 101, 112, 95, 115, 105, 122, 101, 32, 111, 102, 32, 37, 102, 32, 97, 110, 100, 32, 77, 105, 120, 101, 114, 32, 65, 110, 103, 108, 101, 32, 105, 115, 32, 37, 102, 10};

.visible .entry _Z10kernel_ddcPfS_S_fiS_S_(
	.param .u64 .ptr .align 1 _Z10kernel_ddcPfS_S_fiS_S__param_0,
	.param .u64 .ptr .align 1 _Z10kernel_ddcPfS_S_fiS_S__param_1,
	.param .u64 .ptr .align 1 _Z10kernel_ddcPfS_S_fiS_S__param_2,
	.param .f32 _Z10kernel_ddcPfS_S_fiS_S__param_3,
	.param .u32 _Z10kernel_ddcPfS_S_fiS_S__param_4,
	.param .u64 .ptr .align 1 _Z10kernel_ddcPfS_S_fiS_S__param_5,
	.param .u64 .ptr .align 1 _Z10kernel_ddcPfS_S_fiS_S__param_6
)
{
	.local .align 8 .b8 	__local_depot0[24];
	.reg .b64 	%SP;
	.reg .b64 	%SPL;
	.reg .pred 	%p<16>;
	.reg .b32 	%r<54>;
	.reg .b32 	%f<122>;
	.reg .b64 	%rd<50>;
	.reg .b64 	%fd<4>;
	// demoted variable
	.shared .align 4 .b8 _ZZ10kernel_ddcPfS_S_fiS_S_E17fir_coeffs_shared[1024];
	mov.u64 	%SPL, __local_depot0;
	cvta.local.u64 	%SP, %SPL;
	ld.param.u64 	%rd11, [_Z10kernel_ddcPfS_S_fiS_S__param_1];
	ld.param.f32 	%f10, [_Z10kernel_ddcPfS_S_fiS_S__param_3];
	ld.param.u32 	%r13, [_Z10kernel_ddcPfS_S_fiS_S__param_4];
	ld.param.u64 	%rd12, [_Z10kernel_ddcPfS_S_fiS_S__param_5];
	ld.param.u64 	%rd13, [_Z10kernel_ddcPfS_S_fiS_S__param_6];
	cvta.to.global.u64 	%rd1, %rd13;
	cvta.to.global.u64 	%rd2, %rd12;
	cvta.to.global.u64 	%rd14, %rd11;
	bar.sync 	0;
	mov.u32 	%r14, %tid.x;
	cvt.u64.u32 	%rd3, %r14;
	mul.wide.u32 	%rd15, %r14, 4;
	add.s64 	%rd16, %rd14, %rd15;
	ld.global.f32 	%f11, [%rd16];
	shl.b32 	%r15, %r14, 2;
	mov.u32 	%r16, _ZZ10kernel_ddcPfS_S_fiS_S_E17fir_coeffs_shared;
	add.s32 	%r17, %r16, %r15;
	st.shared.f32 	[%r17], %f11;
	bar.sync 	0;
	mov.u32 	%r1, %ctaid.x;
	setp.ne.s32 	%p1, %r1, 0;
	@%p1 bra 	$L__BB0_2;
	cvt.u32.u64 	%r18, %rd3;
	sub.s32 	%r19, 33023, %r18;
	mul.wide.u32 	%rd17, %r19, 4;
	mov.u64 	%rd18, mixed_data_re;
	add.s64 	%rd19, %rd18, %rd17;
	ld.global.f32 	%f12, [%rd19];
	shl.b64 	%rd20, %rd3, 2;
	sub.s64 	%rd21, %rd18, %rd20;
	st.global.f32 	[%rd21+1020], %f12;
	mov.u64 	%rd22, mixed_data_im;
	add.s64 	%rd23, %rd22, %rd17;
	ld.global.f32 	%f13, [%rd23];
	sub.s64 	%rd24, %rd22, %rd20;
	st.global.f32 	[%rd24+1020], %f13;
	sub.s64 	%rd25, %rd2, %rd20;
	st.global.f32 	[%rd25+1020], %f12;
	ld.global.f32 	%f14, [%rd23];
	sub.s64 	%rd26, %rd1, %rd20;
	st.global.f32 	[%rd26+1020], %f14;
$L__BB0_2:
	bar.sync 	0;
	shl.b32 	%r2, %r1, 12;
	shl.b32 	%r3, %r13, 15;
	mov.f32 	%f15, 0f4ECC1618;
	div.rn.f32 	%f16, %f15, %f10;
	mov.f32 	%f17, 0f47000000;
	div.rn.f32 	%f18, %f17, %f16;
	mul.f32 	%f1, %f18, 0f39000000;
	cvt.f64.f32 	%fd1, %f1;
	mov.b32 	%r51, 0;
	cvt.u32.u64 	%r22, %rd3;
	add.s32 	%r23, %r2, %r22;
	add.u64 	%rd29, %SP, 0;
	mov.u64 	%rd31, $str;
	mov.u64 	%rd34, mixed_data_re;
	mov.u64 	%rd35, mixed_data_im;
$L__BB0_3:
	ld.param.u64 	%rd48, [_Z10kernel_ddcPfS_S_fiS_S__param_0];
	shl.b32 	%r21, %r51, 8;
	add.s32 	%r5, %r23, %r21;
	add.s32 	%r6, %r5, %r3;
	cvta.to.global.u64 	%rd27, %rd48;
	mul.wide.s32 	%rd28, %r5, 4;
	add.s64 	%rd4, %rd27, %rd28;
	ld.global.f32 	%f2, [%rd4];
	cvt.rn.f32.s32 	%f19, %r6;
	mul.f32 	%f20, %f1, %f19;
	mul.f32 	%f3, %f20, 0fBF000000;
	setp.ne.s32 	%p2, %r6, 16128;
	@%p2 bra 	$L__BB0_5;
	cvt.f64.f32 	%fd2, %f3;
	cvta.to.local.u64 	%rd30, %rd29;
	mov.b32 	%r24, 16128;
	st.local.u32 	[%rd30], %r24;
	st.local.f64 	[%rd30+8], %fd1;
	st.local.f64 	[%rd30+16], %fd2;
	cvta.global.u64 	%rd32, %rd31;
	{ // callseq 0, 0
	.param .b64 param0;
	st.param.b64 	[param0], %rd32;
	.param .b64 param1;
	st.param.b64 	[param1], %rd29;
	.param .b32 retval0;
	call.uni (retval0), 
	vprintf, 
	(
	param0, 
	param1
	);
	ld.param.b32 	%r25, [retval0];
	} // callseq 0
$L__BB0_5:
	add.f32 	%f21, %f3, %f3;
	cvt.rni.f32.f32 	%f22, %f21;
	cvt.rzi.s32.f32 	%r27, %f22;
	fma.rn.f32 	%f23, %f22, 0fBF000000, %f3;
	mul.rn.f32 	%f24, %f23, %f23;
	fma.rn.f32 	%f25, %f24, 0fBF17ACC9, 0f40233590;
	fma.rn.f32 	%f26, %f24, 0f3E684E12, 0fBFAAD2E0;
	fma.rn.f32 	%f27, %f25, %f24, 0fC0A55DF6;
	fma.rn.f32 	%f28, %f26, %f24, 0f4081E0CF;
	fma.rn.f32 	%f29, %f24, %f23, 0f00000000;
	fma.rn.f32 	%f30, %f28, %f24, 0fC09DE9E6;
	fma.rn.f32 	%f31, %f27, %f29, 0f00000000;
	fma.rn.f32 	%f32, %f30, %f24, 0f3F800000;
	fma.rn.f32 	%f33, %f23, 0f40490FDB, %f31;
	and.b32  	%r28, %r27, 1;
	setp.eq.b32 	%p3, %r28, 1;
	selp.f32 	%f34, %f32, %f33, %p3;
	selp.f32 	%f35, %f33, %f32, %p3;
	and.b32  	%r29, %r27, 2;
	setp.eq.s32 	%p4, %r29, 0;
	neg.f32 	%f36, %f34;
	selp.f32 	%f37, %f34, %f36, %p4;
	add.s32 	%r30, %r27, 1;
	and.b32  	%r31, %r30, 2;
	setp.eq.s32 	%p5, %r31, 0;
	mov.f32 	%f38, 0f00000000;
	sub.f32 	%f39, %f38, %f35;
	selp.f32 	%f40, %f35, %f39, %p5;
	cvt.rzi.f32.f32 	%f41, %f3;
	setp.eq.f32 	%p6, %f3, %f41;
	mul.rn.f32 	%f42, %f3, %f38;
	selp.f32 	%f43, %f42, %f37, %p6;
	abs.f32 	%f44, %f3;
	setp.gt.f32 	%p7, %f44, 0f4B800000;
	mov.f32 	%f45, 0f3F800000;
	add.rn.f32 	%f46, %f43, %f45;
	selp.f32 	%f47, %f46, %f40, %p7;
	mul.f32 	%f48, %f47, %f2;
	mul.f32 	%f49, %f43, %f2;
	mul.wide.s32 	%rd33, %r5, 4;
	add.s64 	%rd5, %rd2, %rd33;
	st.global.f32 	[%rd5+1024], %f48;
	add.s64 	%rd6, %rd1, %rd33;
	st.global.f32 	[%rd6+1024], %f49;
	add.s64 	%rd7, %rd34, %rd33;
	st.global.f32 	[%rd7+1024], %f48;
	add.s64 	%rd8, %rd35, %rd33;
	st.global.f32 	[%rd8+1024], %f49;
	add.s32 	%r32, %r6, 256;
	ld.global.f32 	%f4, [%rd4+1024];
	cvt.rn.f32.s32 	%f50, %r32;
	mul.f32 	%f51, %f1, %f50;
	mul.f32 	%f5, %f51, 0fBF000000;
	setp.ne.s32 	%p8, %r32, 16128;
	@%p8 bra 	$L__BB0_7;
	cvt.f64.f32 	%fd3, %f5;
	add.u64 	%rd36, %SP, 0;
	add.u64 	%rd37, %SPL, 0;
	mov.b32 	%r33, 16128;
	st.local.u32 	[%rd37], %r33;
	st.local.f64 	[%rd37+8], %fd1;
	st.local.f64 	[%rd37+16], %fd3;
	mov.u64 	%rd38, $str;
	cvta.global.u64 	%rd39, %rd38;
	{ // callseq 1, 0
	.param .b64 param0;
	st.param.b64 	[param0], %rd39;
	.param .b64 param1;
	st.param.b64 	[param1], %rd36;
	.param .b32 retval0;
	call.uni (retval0), 
	vprintf, 
	(
	param0, 
	param1
	);
	ld.param.b32 	%r34, [retval0];
	} // callseq 1
$L__BB0_7:
	add.f32 	%f52, %f5, %f5;
	cvt.rni.f32.f32 	%f53, %f52;
	cvt.rzi.s32.f32 	%r36, %f53;
	fma.rn.f32 	%f54, %f53, 0fBF000000, %f5;
	mul.rn.f32 	%f55, %f54, %f54;
	fma.rn.f32 	%f56, %f55, 0fBF17ACC9, 0f40233590;
	fma.rn.f32 	%f57, %f55, 0f3E684E12, 0fBFAAD2E0;
	fma.rn.f32 	%f58, %f56, %f55, 0fC0A55DF6;
	fma.rn.f32 	%f59, %f57, %f55, 0f4081E0CF;
	fma.rn.f32 	%f60, %f55, %f54, 0f00000000;
	fma.rn.f32 	%f61, %f59, %f55, 0fC09DE9E6;
	fma.rn.f32 	%f62, %f58, %f60, 0f00000000;
	fma.rn.f32 	%f63, %f61, %f55, 0f3F800000;
	fma.rn.f32 	%f64, %f54, 0f40490FDB, %f62;
	and.b32  	%r37, %r36, 1;
	setp.eq.b32 	%p9, %r37, 1;
	selp.f32 	%f65, %f63, %f64, %p9;
	selp.f32 	%f66, %f64, %f63, %p9;
	and.b32  	%r38, %r36, 2;
	setp.eq.s32 	%p10, %r38, 0;
	neg.f32 	%f67, %f65;
	selp.f32 	%f68, %f65, %f67, %p10;
	add.s32 	%r39, %r36, 1;
	and.b32  	%r40, %r39, 2;
	setp.eq.s32 	%p11, %r40, 0;
	mov.f32 	%f69, 0f00000000;
	sub.f32 	%f70, %f69, %f66;
	selp.f32 	%f71, %f66, %f70, %p11;
	cvt.rzi.f32.f32 	%f72, %f5;
	setp.eq.f32 	%p12, %f5, %f72;
	mul.rn.f32 	%f73, %f5, %f69;
	selp.f32 	%f74, %f73, %f68, %p12;
	abs.f32 	%f75, %f5;
	setp.gt.f32 	%p13, %f75, 0f4B800000;
	mov.f32 	%f76, 0f3F800000;
	add.rn.f32 	%f77, %f74, %f76;
	selp.f32 	%f78, %f77, %f71, %p13;
	mul.f32 	%f79, %f78, %f4;
	mul.f32 	%f80, %f74, %f4;
	st.global.f32 	[%rd5+2048], %f79;
	st.global.f32 	[%rd6+2048], %f80;
	st.global.f32 	[%rd7+2048], %f79;
	st.global.f32 	[%rd8+2048], %f80;
	add.s32 	%r51, %r51, 2;
	setp.ne.s32 	%p14, %r51, 16;
	@%p14 bra 	$L__BB0_3;
	cvt.u32.u64 	%r42, %rd3;
	bar.sync 	0;
	shl.b32 	%r43, %r42, 4;
	add.s32 	%r44, %r2, %r43;
	add.s32 	%r52, %r44, 256;
	mov.f32 	%f120, 0f00000000;
	mov.b32 	%r53, 16;
	mov.u64 	%rd41, mixed_data_re;
	mov.f32 	%f121, %f120;
$L__BB0_9:
	mul.wide.s32 	%rd40, %r52, 4;
	add.s64 	%rd42, %rd41, %rd40;
	mov.u64 	%rd43, mixed_data_im;
	add.s64 	%rd44, %rd43, %rd40;
	mov.u32 	%r45, _ZZ10kernel_ddcPfS_S_fiS_S_E17fir_coeffs_shared;
	add.s32 	%r46, %r45, %r53;
	ld.shared.f32 	%f82, [%r46+-16];
	ld.global.f32 	%f83, [%rd42];
	ld.global.f32 	%f84, [%rd44];
	fma.rn.f32 	%f85, %f82, %f83, %f121;
	fma.rn.f32 	%f86, %f82, %f84, %f120;
	ld.shared.f32 	%f87, [%r46+-12];
	ld.global.f32 	%f88, [%rd42+-4];
	ld.global.f32 	%f89, [%rd44+-4];
	fma.rn.f32 	%f90, %f87, %f88, %f85;
	fma.rn.f32 	%f91, %f87, %f89, %f86;
	ld.shared.f32 	%f92, [%r46+-8];
	ld.global.f32 	%f93, [%rd42+-8];
	ld.global.f32 	%f94, [%rd44+-8];
	fma.rn.f32 	%f95, %f92, %f93, %f90;
	fma.rn.f32 	%f96, %f92, %f94, %f91;
	ld.shared.f32 	%f97, [%r46+-4];
	ld.global.f32 	%f98, [%rd42+-12];
	ld.global.f32 	%f99, [%rd44+-12];
	fma.rn.f32 	%f100, %f97, %f98, %f95;
	fma.rn.f32 	%f101, %f97, %f99, %f96;
	ld.shared.f32 	%f102, [%r46];
	ld.global.f32 	%f103, [%rd42+-16];
	ld.global.f32 	%f104, [%rd44+-16];
	fma.rn.f32 	%f105, %f102, %f103, %f100;
	fma.rn.f32 	%f106, %f102, %f104, %f101;
	ld.shared.f32 	%f107, [%r46+4];
	ld.global.f32 	%f108, [%rd42+-20];
	ld.global.f32 	%f109, [%rd44+-20];
	fma.rn.f32 	%f110, %f107, %f108, %f105;
	fma.rn.f32 	%f111, %f107, %f109, %f106;
	ld.shared.f32 	%f112, [%r46+8];
	ld.global.f32 	%f113, [%rd42+-24];
	ld.global.f32 	%f114, [%rd44+-24];
	fma.rn.f32 	%f115, %f112, %f113, %f110;
	fma.rn.f32 	%f116, %f112, %f114, %f111;
	ld.shared.f32 	%f117, [%r46+12];
	ld.global.f32 	%f118, [%rd42+-28];
	ld.global.f32 	%f119, [%rd44+-28];
	fma.rn.f32 	%f121, %f117, %f118, %f115;
	fma.rn.f32 	%f120, %f117, %f119, %f116;
	add.s32 	%r53, %r53, 32;
	add.s32 	%r52, %r52, -8;
	setp.ne.s32 	%p15, %r53, 1040;
	@%p15 bra 	$L__BB0_9;
	ld.param.u64 	%rd49, [_Z10kernel_ddcPfS_S_fiS_S__param_2];
	cvta.to.global.u64 	%rd45, %rd49;
	shl.b32 	%r48, %r1, 9;
	shl.b32 	%r49, %r42, 1;
	add.s32 	%r50, %r48, %r49;
	mul.wide.s32 	%rd46, %r50, 4;
	add.s64 	%rd47, %rd45, %rd46;
	st.global.f32 	[%rd47], %f121;
	st.global.f32 	[%rd47+4], %f120;
	ret;

}


// ===== COMPILED SASS (sm_100) =====

	.target	sm_100

	.elftype	@"ET_EXEC"


//--------------------- .note.nv.tkinfo           --------------------------
	.section	.note.nv.tkinfo,"",@"SHT_NOTE"
	.sectionflags	@"SHF_NOTE_NV_TKINFO"
	.tkinfo
        /*0018*/ 	.word	0x00000002
        /*0030*/ 	.string	""
        /*0030*/ 	.string	"ptxas"
        /*0030*/ 	.string	"Cuda compilation tools, release 13.0, V13.0.88"
        /*0030*/ 	.string	"Build cuda_13.0.r13.0/compiler.36424714_0"
        /*0030*/ 	.string	"-arch sm_100 -m 64 "



//--------------------- .note.nv.cuinfo           --------------------------
	.section	.note.nv.cuinfo,"",@"SHT_NOTE"
	.sectionflags	@"SHF_NOTE_NV_CUINFO"
        /*0018*/ 	.short	0x0002
        /*001a*/ 	.short	0x0064
        /*001c*/ 	.short	0x0082
	.zero		2


//--------------------- .nv.info                  --------------------------
	.section	.nv.info,"",@"SHT_CUDA_INFO"
	.align	4


	//----- nvinfo : EIATTR_REGCOUNT
	.align		4
        /*0000*/ 	.byte	0x04, 0x2f
        /*0002*/ 	.short	(.L_4 - .L_3)
	.align		4
.L_3:
        /*0004*/ 	.word	index@(_Z10kernel_ddcPfS_S_fiS_S_)
        /*0008*/ 	.word	0x00000026


	//----- nvinfo : EIATTR_FRAME_SIZE
	.align		4
.L_4:
        /*000c*/ 	.byte	0x04, 0x11
        /*000e*/ 	.short	(.L_6 - .L_5)
	.align		4
.L_5:
        /*0010*/ 	.word	index@($__internal_0_$__cuda_sm3x_div_rn_noftz_f32_slowpath)
        /*0014*/ 	.word	0x00000018


	//----- nvinfo : EIATTR_FRAME_SIZE
	.align		4
.L_6:
        /*0018*/ 	.byte	0x04, 0x11
        /*001a*/ 	.short	(.L_8 - .L_7)
	.align		4
.L_7:
        /*001c*/ 	.word	index@(_Z10kernel_ddcPfS_S_fiS_S_)
        /*0020*/ 	.word	0x00000018


	//----- nvinfo : EIATTR_MIN_STACK_SIZE
	.align		4
.L_8:
        /*0024*/ 	.byte	0x04, 0x12
        /*0026*/ 	.short	(.L_10 - .L_9)
	.align		4
.L_9:
        /*0028*/ 	.word	index@(_Z10kernel_ddcPfS_S_fiS_S_)
        /*002c*/ 	.word	0x00000018
.L_10:


//--------------------- .nv.compat                --------------------------
	.section	.nv.compat,"",@"SHT_CUDA_COMPAT_INFO"
	.align	4
        /*0000*/ 	.byte	0x02, 0x09, 0x00, 0x00, 0x02, 0x02, 0x01, 0x00, 0x02, 0x05, 0x05, 0x00, 0x03, 0x07, 0x01, 0x01
        /*0010*/ 	.byte	0x02, 0x03, 0x00, 0x00, 0x02, 0x06, 0x01, 0x00, 0x04, 0x0b, 0x08, 0x00, 0x01, 0x00, 0x00, 0x00
        /*0020*/ 	.byte	0x00, 0x00, 0x00, 0x00


//--------------------- .nv.info._Z10kernel_ddcPfS_S_fiS_S_ --------------------------
	.section	.nv.info._Z10kernel_ddcPfS_S_fiS_S_,"",@"SHT_CUDA_INFO"
	.sectionflags	@""
	.align	4


	//----- nvinfo : EIATTR_CUDA_API_VERSION
	.align		4
        /*0000*/ 	.byte	0x04, 0x37
        /*0002*/ 	.short	(.L_12 - .L_11)
.L_11:
        /*0004*/ 	.word	0x00000082


	//----- nvinfo : EIATTR_KPARAM_INFO
	.align		4
.L_12:
        /*0008*/ 	.byte	0x04, 0x17
        /*000a*/ 	.short	(.L_14 - .L_13)
.L_13:
        /*000c*/ 	.word	0x00000000
        /*0010*/ 	.short	0x0006
        /*0012*/ 	.short	0x0028
        /*0014*/ 	.byte	0x00, 0xf5, 0x21, 0x00


	//----- nvinfo : EIATTR_KPARAM_INFO
	.align		4
.L_14:
        /*0018*/ 	.byte	0x04, 0x17
        /*001a*/ 	.short	(.L_16 - .L_15)
.L_15:
        /*001c*/ 	.word	0x00000000
        /*0020*/ 	.short	0x0005
        /*0022*/ 	.short	0x0020
        /*0024*/ 	.byte	0x00, 0xf5, 0x21, 0x00


	//----- nvinfo : EIATTR_KPARAM_INFO
	.align		4
.L_16:
        /*0028*/ 	.byte	0x04, 0x17
        /*002a*/ 	.short	(.L_18 - .L_17)
.L_17:
        /*002c*/ 	.word	0x00000000
        /*0030*/ 	.short	0x0004
        /*0032*/ 	.short	0x001c
        /*0034*/ 	.byte	0x00, 0xf0, 0x11, 0x00


	//----- nvinfo : EIATTR_KPARAM_INFO
	.align		4
.L_18:
        /*0038*/ 	.byte	0x04, 0x17
        /*003a*/ 	.short	(.L_20 - .L_19)
.L_19:
        /*003c*/ 	.word	0x00000000
        /*0040*/ 	.short	0x0003
        /*0042*/ 	.short	0x0018
        /*0044*/ 	.byte	0x00, 0xf0, 0x11, 0x00


	//----- nvinfo : EIATTR_KPARAM_INFO
	.align		4
.L_20:
        /*0048*/ 	.byte	0x04, 0x17
        /*004a*/ 	.short	(.L_22 - .L_21)
.L_21:
        /*004c*/ 	.word	0x00000000
        /*0050*/ 	.short	0x0002
        /*0052*/ 	.short	0x0010
        /*0054*/ 	.byte	0x00, 0xf5, 0x21, 0x00


	//----- nvinfo : EIATTR_KPARAM_INFO
	.align		4
.L_22:
        /*0058*/ 	.byte	0x04, 0x17
        /*005a*/ 	.short	(.L_24 - .L_23)
.L_23:
        /*005c*/ 	.word	0x00000000
        /*0060*/ 	.short	0x0001
        /*0062*/ 	.short	0x0008
        /*0064*/ 	.byte	0x00, 0xf5, 0x21, 0x00


	//----- nvinfo : EIATTR_KPARAM_INFO
	.align		4
.L_24:
        /*0068*/ 	.byte	0x04, 0x17
        /*006a*/ 	.short	(.L_26 - .L_25)
.L_25:
        /*006c*/ 	.word	0x00000000
        /*0070*/ 	.short	0x0000
        /*0072*/ 	.short	0x0000
        /*0074*/ 	.byte	0x00, 0xf5, 0x21, 0x00


	//----- nvinfo : EIATTR_SPARSE_MMA_MASK
	.align		4
.L_26:
        /*0078*/ 	.byte	0x03, 0x50
        /*007a*/ 	.short	0x0000


	//----- nvinfo : EIATTR_MAXREG_COUNT
	.align		4
        /*007c*/ 	.byte	0x03, 0x1b
        /*007e*/ 	.short	0x00ff


	//----- nvinfo : EIATTR_NUM_BARRIERS
	.align		4
        /*0080*/ 	.byte	0x02, 0x4c
        /*0082*/ 	.byte	0x01
	.zero		1


	//----- nvinfo : EIATTR_EXTERNS
	.align		4
        /*0084*/ 	.byte	0x04, 0x0f
        /*0086*/ 	.short	(.L_28 - .L_27)


	//   ....[0]....
	.align		4
.L_27:
        /*0088*/ 	.word	index@(vprintf)


	//----- nvinfo : EIATTR_MERCURY_ISA_VERSION
	.align		4
.L_28:
        /*008c*/ 	.byte	0x03, 0x5f
        /*008e*/ 	.short	0x0101


	//----- nvinfo : EIATTR_VRC_CTA_INIT_COUNT
	.align		4
        /*0090*/ 	.byte	0x02, 0x4a
	.zero		1
	.zero		1


	//----- nvinfo : EIATTR_SYSCALL_OFFSETS
	.align		4
        /*0094*/ 	.byte	0x04, 0x46
        /*0096*/ 	.short	(.L_30 - .L_29)


	//   ....[0]....
.L_29:
        /*0098*/ 	.word	0x000006e0


	//   ....[1]....
        /*009c*/ 	.word	0x00000b40


	//----- nvinfo : EIATTR_EXIT_INSTR_OFFSETS
	.align		4
.L_30:
        /*00a0*/ 	.byte	0x04, 0x1c
        /*00a2*/ 	.short	(.L_32 - .L_31)


	//   ....[0]....
.L_31:
        /*00a4*/ 	.word	0x00001880


	//----- nvinfo : EIATTR_CRS_STACK_SIZE
	.align		4
.L_32:
        /*00a8*/ 	.byte	0x04, 0x1e
        /*00aa*/ 	.short	(.L_34 - .L_33)
.L_33:
        /*00ac*/ 	.word	0x00000000


	//----- nvinfo : EIATTR_CBANK_PARAM_SIZE
	.align		4
.L_34:
        /*00b0*/ 	.byte	0x03, 0x19
        /*00b2*/ 	.short	0x0030


	//----- nvinfo : EIATTR_PARAM_CBANK
	.align		4
        /*00b4*/ 	.byte	0x04, 0x0a
        /*00b6*/ 	.short	(.L_36 - .L_35)
	.align		4
.L_35:
        /*00b8*/ 	.word	index@(.nv.constant0._Z10kernel_ddcPfS_S_fiS_S_)
        /*00bc*/ 	.short	0x0380
        /*00be*/ 	.short	0x0030


	//----- nvinfo : EIATTR_SW_WAR
	.align		4
.L_36:
        /*00c0*/ 	.byte	0x04, 0x36
        /*00c2*/ 	.short	(.L_38 - .L_37)
.L_37:
        /*00c4*/ 	.word	0x00000008
.L_38:


//--------------------- .nv.callgraph             --------------------------
	.section	.nv.callgraph,"",@"SHT_CUDA_CALLGRAPH"
	.align	4
	.sectionentsize	8
	.align		4
        /*0000*/ 	.word	0x00000000
	.align		4
        /*0004*/ 	.word	0xffffffff
	.align		4
        /*0008*/ 	.word	index@(_Z10kernel_ddcPfS_S_fiS_S_)
	.align		4
        /*000c*/ 	.word	index@(vprintf)
	.align		4
        /*0010*/ 	.word	0x00000000
	.align		4
        /*0014*/ 	.word	0xfffffffe
	.align		4
        /*0018*/ 	.word	0x00000000
	.align		4
        /*001c*/ 	.word	0xfffffffd
	.align		4
        /*0020*/ 	.word	0x00000000
	.align		4
        /*0024*/ 	.word	0xfffffffc


//--------------------- .nv.constant4             --------------------------
	.section	.nv.constant4,"a",@progbits
	.align	8
	.align		8
.nv.constant4:
        /*0000*/ 	.dword	vprintf
	.align		8
        /*0008*/ 	.dword	mixed_data_re
	.align		8
        /*0010*/ 	.dword	mixed_data_im
	.align		8
        /*0018*/ 	.dword	$str


//--------------------- .text._Z10kernel_ddcPfS_S_fiS_S_ --------------------------
	.section	.text._Z10kernel_ddcPfS_S_fiS_S_,"ax",@progbits
	.align	128
        .global         _Z10kernel_ddcPfS_S_fiS_S_
        .type           _Z10kernel_ddcPfS_S_fiS_S_,@function
        .size           _Z10kernel_ddcPfS_S_fiS_S_,(.L_x_18 - _Z10kernel_ddcPfS_S_fiS_S_)
        .other          _Z10kernel_ddcPfS_S_fiS_S_,@"STO_CUDA_ENTRY STV_DEFAULT"
_Z10kernel_ddcPfS_S_fiS_S_:
.text._Z10kernel_ddcPfS_S_fiS_S_:
[----:B------:R-:W0:Y:S01]  /*0000*/  LDC R1, c[0x0][0x37c] ;  /* 0x0000df00ff017b82 */ /* 0x000e220000000800 */
[----:B------:R-:W1:Y:S07]  /*0010*/  S2R R9, SR_TID.X ;  /* 0x0000000000097919 */ /* 0x000e6e0000002100 */
[----:B------:R-:W1:Y:S01]  /*0020*/  LDC.64 R4, c[0x0][0x388] ;  /* 0x0000e200ff047b82 */ /* 0x000e620000000a00 */
[----:B------:R-:W2:Y:S01]  /*0030*/  LDCU.64 UR36, c[0x0][0x358] ;  /* 0x00006b00ff2477ac */ /* 0x000ea20008000a00 */
[----:B0-----:R-:W-:-:S06]  /*0040*/  IADD3 R1, PT, PT, R1, -0x18, RZ ;  /* 0xffffffe801017810 */ /* 0x001fcc0007ffe0ff */
[----:B------:R-:W-:Y:S06]  /*0050*/  BAR.SYNC.DEFER_BLOCKING 0x0 ;  /* 0x0000000000007b1d */ /* 0x000fec0000010000 */
[----:B------:R-:W0:Y:S02]  /*0060*/  S2R R26, SR_CTAID.X ;  /* 0x00000000001a7919 */ /* 0x000e240000002500 */
[----:B------:R-:W3:Y:S08]  /*0070*/  S2UR UR5, SR_CgaCtaId ;  /* 0x00000000000579c3 */ /* 0x000ef00000008800 */
[----:B------:R-:W4:Y:S01]  /*0080*/  LDC R2, c[0x0][0x398] ;  /* 0x0000e600ff027b82 */ /* 0x000f220000000800 */
[----:B-1----:R-:W-:-:S06]  /*0090*/  IMAD.WIDE.U32 R4, R9, 0x4, R4 ;  /* 0x0000000409047825 */ /* 0x002fcc00078e0004 */
[----:B--2---:R-:W2:Y:S01]  /*00a0*/  LDG.E R4, desc[UR36][R4.64] ;  /* 0x0000002404047981 */ /* 0x004ea2000c1e1900 */
[----:B------:R-:W-:Y:S01]  /*00b0*/  UMOV UR4, 0x400 ;  /* 0x0000040000047882 */ /* 0x000fe20000000000 */
[----:B------:R-:W1:Y:S01]  /*00c0*/  LDCU UR6, c[0x0][0x2f8] ;  /* 0x00005f00ff0677ac */ /* 0x000e620008000800 */
[----:B---3--:R-:W-:Y:S01]  /*00d0*/  ULEA UR4, UR5, UR4, 0x18 ;  /* 0x0000000405047291 */ /* 0x008fe2000f8ec0ff */
[----:B0-----:R-:W-:Y:S01]  /*00e0*/  ISETP.NE.AND P0, PT, R26, RZ, PT ;  /* 0x000000ff1a00720c */ /* 0x001fe20003f05270 */
[----:B----4-:R0:W3:Y:S04]  /*00f0*/  MUFU.RCP R17, R2 ;  /* 0x0000000200117308 */ /* 0x0100e80000001000 */
[----:B------:R-:W-:-:S05]  /*0100*/  LEA R3, R9, UR4, 0x2 ;  /* 0x0000000409037c11 */ /* 0x000fca000f8e10ff */
[----:B--2---:R0:W-:Y:S01]  /*0110*/  STS [R3], R4 ;  /* 0x0000000403007388 */ /* 0x0041e20000000800 */
[----:B------:R-:W-:Y:S06]  /*0120*/  BAR.SYNC.DEFER_BLOCKING 0x0 ;  /* 0x0000000000007b1d */ /* 0x000fec0000010000 */
[----:B-1-3--:R-:W-:Y:S05]  /*0130*/  @P0 BRA `(.L_x_0) ;  /* 0x0000000000640947 */ /* 0x00afea0003800000 */
[----:B0-----:R-:W0:Y:S01]  /*0140*/  LDC.64 R4, c[0x4][0x8] ;  /* 0x01000200ff047b82 */ /* 0x001e220000000a00 */
[C---:B------:R-:W-:Y:S01]  /*0150*/  IADD3 R3, PT, PT, -R9.reuse, 0x80ff, RZ ;  /* 0x000080ff09037810 */ /* 0x040fe20007ffe1ff */
[----:B------:R-:W1:Y:S06]  /*0160*/  LDCU.64 UR4, c[0x4][0x8] ;  /* 0x01000100ff0477ac */ /* 0x000e6c0008000a00 */
[----:B------:R-:W2:Y:S01]  /*0170*/  LDC.64 R6, c[0x4][0x10] ;  /* 0x01000400ff067b82 */ /* 0x000ea20000000a00 */
[----:B------:R-:W-:Y:S01]  /*0180*/  SHF.L.U32 R0, R9, 0x2, RZ ;  /* 0x0000000209007819 */ /* 0x000fe200000006ff */
[----:B------:R-:W3:Y:S01]  /*0190*/  LDCU.128 UR8, c[0x0][0x3a0] ;  /* 0x00007400ff0877ac */ /* 0x000ee20008000c00 */
[----:B0-----:R-:W-:-:S05]  /*01a0*/  IMAD.WIDE.U32 R4, R3, 0x4, R4 ;  /* 0x0000000403047825 */ /* 0x001fca00078e0004 */
[----:B------:R-:W4:Y:S01]  /*01b0*/  LDG.E R13, desc[UR36][R4.64] ;  /* 0x00000024040d7981 */ /* 0x000f22000c1e1900 */
[----:B------:R-:W-:Y:S02]  /*01c0*/  SHF.R.U32.HI R12, RZ, 0x1e, R9 ;  /* 0x0000001eff0c7819 */ /* 0x000fe40000011609 */
[----:B-1----:R-:W-:Y:S01]  /*01d0*/  IADD3 R8, P0, PT, -R0, UR4, RZ ;  /* 0x0000000400087c10 */ /* 0x002fe2000ff1e1ff */
[----:B--2---:R-:W-:-:S03]  /*01e0*/  IMAD.WIDE.U32 R6, R3, 0x4, R6 ;  /* 0x0000000403067825 */ /* 0x004fc600078e0006 */
[----:B------:R-:W-:Y:S01]  /*01f0*/  IADD3.X R9, PT, PT, ~R12, UR5, RZ, P0, !PT ;  /* 0x000000050c097c10 */ /* 0x000fe200087fe5ff */
[----:B------:R-:W0:Y:S04]  /*0200*/  LDCU.64 UR4, c[0x4][0x10] ;  /* 0x01000200ff0477ac */ /* 0x000e280008000a00 */
[----:B----4-:R1:W-:Y:S04]  /*0210*/  STG.E desc[UR36][R8.64+0x3fc], R13 ;  /* 0x0003fc0d08007986 */ /* 0x0103e8000c101924 */
[----:B------:R-:W2:Y:S01]  /*0220*/  LDG.E R3, desc[UR36][R6.64] ;  /* 0x0000002406037981 */ /* 0x000ea2000c1e1900 */
[----:B0-----:R-:W-:-:S02]  /*0230*/  IADD3 R4, P0, PT, -R0, UR4, RZ ;  /* 0x0000000400047c10 */ /* 0x001fc4000ff1e1ff */
[----:B---3--:R-:W-:Y:S02]  /*0240*/  IADD3 R10, P1, PT, -R0, UR8, RZ ;  /* 0x00000008000a7c10 */ /* 0x008fe4000ff3e1ff */
[C---:B------:R-:W-:Y:S02]  /*0250*/  IADD3.X R5, PT, PT, ~R12.reuse, UR5, RZ, P0, !PT ;  /* 0x000000050c057c10 */ /* 0x040fe400087fe5ff */
[----:B------:R-:W-:-:S03]  /*0260*/  IADD3.X R11, PT, PT, ~R12, UR9, RZ, P1, !PT ;  /* 0x000000090c0b7c10 */ /* 0x000fc60008ffe5ff */
[----:B--2---:R2:W-:Y:S04]  /*0270*/  STG.E desc[UR36][R4.64+0x3fc], R3 ;  /* 0x0003fc0304007986 */ /* 0x0045e8000c101924 */
[----:B------:R2:W-:Y:S04]  /*0280*/  STG.E desc[UR36][R10.64+0x3fc], R13 ;  /* 0x0003fc0d0a007986 */ /* 0x0005e8000c101924 */
[----:B------:R-:W3:Y:S01]  /*0290*/  LDG.E R15, desc[UR36][R6.64] ;  /* 0x00000024060f7981 */ /* 0x000ee2000c1e1900 */
[----:B-1----:R-:W-:-:S04]  /*02a0*/  IADD3 R8, P0, PT, -R0, UR10, RZ ;  /* 0x0000000a00087c10 */ /* 0x002fc8000ff1e1ff */
[----:B------:R-:W-:-:S05]  /*02b0*/  IADD3.X R9, PT, PT, ~R12, UR11, RZ, P0, !PT ;  /* 0x0000000b0c097c10 */ /* 0x000fca00087fe5ff */
[----:B---3--:R2:W-:Y:S04]  /*02c0*/  STG.E desc[UR36][R8.64+0x3fc], R15 ;  /* 0x0003fc0f08007986 */ /* 0x0085e8000c101924 */
.L_x_0:
[----:B------:R-:W-:Y:S01]  /*02d0*/  UMOV UR5, 0x4ecc1618 ;  /* 0x4ecc161800057882 */ /* 0x000fe20000000000 */
[----:B------:R-:W1:Y:S01]  /*02e0*/  LDCU UR4, c[0x0][0x2fc] ;  /* 0x00005f80ff0477ac */ /* 0x000e620008000800 */
[----:B--2---:R-:W-:Y:S01]  /*02f0*/  MOV R5, UR5 ;  /* 0x0000000500057c02 */ /* 0x004fe20008000f00 */
[----:B------:R-:W-:Y:S01]  /*0300*/  FFMA R0, R17, -R2, 1 ;  /* 0x3f80000011007423 */ /* 0x000fe20000000802 */
[----:B------:R-:W-:Y:S01]  /*0310*/  BAR.SYNC.DEFER_BLOCKING 0x0 ;  /* 0x0000000000007b1d */ /* 0x000fe20000010000 */
[----:B------:R-:W-:Y:S02]  /*0320*/  IADD3 R23, P1, PT, R1, UR6, RZ ;  /* 0x0000000601177c10 */ /* 0x000fe4000ff3e0ff */
[----:B------:R-:W-:-:S03]  /*0330*/  FFMA R0, R17, R0, R17 ;  /* 0x0000000011007223 */ /* 0x000fc60000000011 */
[----:B------:R-:W2:Y:S01]  /*0340*/  FCHK P0, R5, R2 ;  /* 0x0000000205007302 */ /* 0x000ea20000000000 */
[----:B0-----:R-:W-:-:S04]  /*0350*/  FFMA R3, R0, 1.71200000000000000000e+09, RZ ;  /* 0x4ecc161800037823 */ /* 0x001fc800000000ff */
[----:B------:R-:W-:Y:S01]  /*0360*/  FFMA R4, R3, -R2, 1.71200000000000000000e+09 ;  /* 0x4ecc161803047423 */ /* 0x000fe20000000802 */
[----:B-1----:R-:W-:-:S03]  /*0370*/  IADD3.X R22, PT, PT, RZ, UR4, RZ, P1, !PT ;  /* 0x00000004ff167c10 */ /* 0x002fc60008ffe4ff */
[----:B------:R-:W-:Y:S01]  /*0380*/  FFMA R3, R0, R4, R3 ;  /* 0x0000000400037223 */ /* 0x000fe20000000003 */
[----:B--2---:R-:W-:Y:S06]  /*0390*/  @!P0 BRA `(.L_x_1) ;  /* 0x0000000000148947 */ /* 0x004fec0003800000 */
[----:B------:R-:W0:Y:S01]  /*03a0*/  LDC R3, c[0x0][0x398] ;  /* 0x0000e600ff037b82 */ /* 0x000e220000000800 */
[----:B------:R-:W-:Y:S01]  /*03b0*/  HFMA2 R0, -RZ, RZ, 27.1875, 0.00148773193359375 ;  /* 0x4ecc1618ff007431 */ /* 0x000fe200000001ff */
[----:B------:R-:W-:-:S07]  /*03c0*/  MOV R2, 0x3e0 ;  /* 0x000003e000027802 */ /* 0x000fce0000000f00 */
[----:B0-----:R-:W-:Y:S05]  /*03d0*/  CALL.REL.NOINC `($__internal_0_$__cuda_sm3x_div_rn_noftz_f32_slowpath) ;  /* 0x00000014002c7944 */ /* 0x001fea0003c00000 */
[----:B------:R-:W-:-:S07]  /*03e0*/  MOV R3, R0 ;  /* 0x0000000000037202 */ /* 0x000fce0000000f00 */
.L_x_1:
[----:B------:R-:W0:Y:S01]  /*03f0*/  MUFU.RCP R0, R3 ;  /* 0x0000000300007308 */ /* 0x000e220000001000 */
[----:B------:R-:W-:Y:S02]  /*0400*/  UMOV UR4, 0x47000000 ;  /* 0x4700000000047882 */ /* 0x000fe40000000000 */
[----:B------:R-:W-:-:S05]  /*0410*/  MOV R4, UR4 ;  /* 0x0000000400047c02 */ /* 0x000fca0008000f00 */
[----:B------:R-:W1:Y:S01]  /*0420*/  FCHK P0, R4, R3 ;  /* 0x0000000304007302 */ /* 0x000e620000000000 */
[----:B0-----:R-:W-:-:S04]  /*0430*/  FFMA R5, R0, -R3, 1 ;  /* 0x3f80000000057423 */ /* 0x001fc80000000803 */
[----:B------:R-:W-:-:S04]  /*0440*/  FFMA R0, R0, R5, R0 ;  /* 0x0000000500007223 */ /* 0x000fc80000000000 */
[----:B------:R-:W-:-:S04]  /*0450*/  FFMA R2, R0, 32768, RZ ;  /* 0x4700000000027823 */ /* 0x000fc800000000ff */
[----:B------:R-:W-:-:S04]  /*0460*/  FFMA R5, R2, -R3, 32768 ;  /* 0x4700000002057423 */ /* 0x000fc80000000803 */
[----:B------:R-:W-:Y:S01]  /*0470*/  FFMA R2, R0, R5, R2 ;  /* 0x0000000500027223 */ /* 0x000fe20000000002 */
[----:B-1----:R-:W-:Y:S06]  /*0480*/  @!P0 BRA `(.L_x_2) ;  /* 0x0000000000108947 */ /* 0x002fec0003800000 */
[----:B------:R-:W-:Y:S01]  /*0490*/  HFMA2 R0, -RZ, RZ, 7, 0 ;  /* 0x47000000ff007431 */ /* 0x000fe200000001ff */
[----:B------:R-:W-:-:S07]  /*04a0*/  MOV R2, 0x4c0 ;  /* 0x000004c000027802 */ /* 0x000fce0000000f00 */
[----:B------:R-:W-:Y:S05]  /*04b0*/  CALL.REL.NOINC `($__internal_0_$__cuda_sm3x_div_rn_noftz_f32_slowpath) ;  /* 0x0000001000f47944 */ /* 0x000fea0003c00000 */
[----:B------:R-:W-:-:S07]  /*04c0*/  MOV R2, R0 ;  /* 0x0000000000027202 */ /* 0x000fce0000000f00 */
.L_x_2:
[----:B------:R-:W-:Y:S02]  /*04d0*/  HFMA2 R25, -RZ, RZ, 0, 0 ;  /* 0x00000000ff197431 */ /* 0x000fe400000001ff */
[----:B------:R-:W-:-:S07]  /*04e0*/  FMUL R2, R2, 0.0001220703125 ;  /* 0x3900000002027820 */ /* 0x000fce0000400000 */
.L_x_7:
[----:B0-----:R-:W0:Y:S01]  /*04f0*/  S2R R18, SR_TID.X ;  /* 0x0000000000127919 */ /* 0x001e220000002100 */
[----:B------:R-:W1:Y:S01]  /*0500*/  LDC.64 R32, c[0x0][0x380] ;  /* 0x0000e000ff207b82 */ /* 0x000e620000000a00 */
[----:B------:R-:W-:-:S07]  /*0510*/  SHF.L.U32 R17, R26, 0xc, RZ ;  /* 0x0000000c1a117819 */ /* 0x000fce00000006ff */
[----:B------:R-:W2:Y:S01]  /*0520*/  LDC R24, c[0x0][0x39c] ;  /* 0x0000e700ff187b82 */ /* 0x000ea20000000800 */
[----:B0-----:R-:W-:-:S05]  /*0530*/  IMAD.IADD R0, R17, 0x1, R18 ;  /* 0x0000000111007824 */ /* 0x001fca00078e0212 */
[----:B------:R-:W-:-:S05]  /*0540*/  LEA R3, R25, R0, 0x8 ;  /* 0x0000000019037211 */ /* 0x000fca00078e40ff */
[----:B-1----:R-:W-:-:S05]  /*0550*/  IMAD.WIDE R32, R3, 0x4, R32 ;  /* 0x0000000403207825 */ /* 0x002fca00078e0220 */
[----:B------:R0:W5:Y:S01]  /*0560*/  LDG.E R19, desc[UR36][R32.64] ;  /* 0x0000002420137981 */ /* 0x000162000c1e1900 */
[----:B--2---:R-:W-:Y:S01]  /*0570*/  LEA R24, R24, R3, 0xf ;  /* 0x0000000318187211 */ /* 0x004fe200078e78ff */
[----:B------:R-:W-:Y:S03]  /*0580*/  BSSY.RECONVERGENT B6, `(.L_x_3) ;  /* 0x0000017000067945 */ /* 0x000fe60003800200 */
[----:B------:R-:W-:Y:S02]  /*0590*/  ISETP.NE.AND P0, PT, R24, 0x3f00, PT ;  /* 0x00003f001800780c */ /* 0x000fe40003f05270 */
[----:B------:R-:W-:-:S05]  /*05a0*/  I2FP.F32.S32 R3, R24 ;  /* 0x0000001800037245 */ /* 0x000fca0000201400 */
[----:B------:R-:W-:-:S04]  /*05b0*/  FMUL R3, R2, R3 ;  /* 0x0000000302037220 */ /* 0x000fc80000400000 */
[----:B------:R-:W-:Y:S02]  /*05c0*/  FMUL R16, R3, -0.5 ;  /* 0xbf00000003107820 */ /* 0x000fe40000400000 */
[----:B0-----:R-:W-:Y:S05]  /*05d0*/  @P0 BRA `(.L_x_4) ;  /* 0x0000000000440947 */ /* 0x001fea0003800000 */
[----:B------:R-:W0:Y:S01]  /*05e0*/  LDCU UR4, c[0x0][0x2f8] ;  /* 0x00005f00ff0477ac */ /* 0x000e220008000800 */
[----:B------:R-:W1:Y:S01]  /*05f0*/  F2F.F64.F32 R10, R2 ;  /* 0x00000002000a7310 */ /* 0x000e620000201800 */
[----:B------:R-:W-:Y:S02]  /*0600*/  MOV R8, 0x0 ;  /* 0x0000000000087802 */ /* 0x000fe40000000f00 */
[----:B------:R-:W-:Y:S02]  /*0610*/  MOV R0, 0x3f00 ;  /* 0x00003f0000007802 */ /* 0x000fe40000000f00 */
[----:B------:R-:W-:Y:S02]  /*0620*/  MOV R6, R23 ;  /* 0x0000001700067202 */ /* 0x000fe40000000f00 */
[----:B------:R-:W2:Y:S01]  /*0630*/  LDC.64 R8, c[0x4][R8] ;  /* 0x0100000008087b82 */ /* 0x000ea20000000a00 */
[----:B------:R-:W3:Y:S01]  /*0640*/  F2F.F64.F32 R12, R16 ;  /* 0x00000010000c7310 */ /* 0x000ee20000201800 */
[----:B------:R-:W-:-:S02]  /*0650*/  MOV R7, R22 ;  /* 0x0000001600077202 */ /* 0x000fc40000000f00 */
[----:B0-----:R-:W-:Y:S01]  /*0660*/  IADD3 R3, PT, PT, R23, -UR4, RZ ;  /* 0x8000000417037c10 */ /* 0x001fe2000fffe0ff */
[----:B------:R-:W0:Y:S04]  /*0670*/  LDCU.64 UR4, c[0x4][0x18] ;  /* 0x01000300ff0477ac */ /* 0x000e280008000a00 */
[----:B-1----:R1:W-:Y:S04]  /*0680*/  STL.64 [R3+0x8], R10 ;  /* 0x0000080a03007387 */ /* 0x0023e80000100a00 */
[----:B---3--:R1:W-:Y:S04]  /*0690*/  STL.64 [R3+0x10], R12 ;  /* 0x0000100c03007387 */ /* 0x0083e80000100a00 */
[----:B------:R1:W-:Y:S01]  /*06a0*/  STL [R3], R0 ;  /* 0x0000000003007387 */ /* 0x0003e20000100800 */
[----:B0-----:R-:W-:-:S02]  /*06b0*/  MOV R4, UR4 ;  /* 0x0000000400047c02 */ /* 0x001fc40008000f00 */
[----:B------:R-:W-:-:S07]  /*06c0*/  MOV R5, UR5 ;  /* 0x0000000500057c02 */ /* 0x000fce0008000f00 */
[----:B------:R-:W-:-:S07]  /*06d0*/  LEPC R20, `(.L_x_4) ;  /* 0x000000001014794e */ /* 0x000fce0000000000 */
[----:B-12--5:R-:W-:Y:S05]  /*06e0*/  CALL.ABS.NOINC R8 ;  /* 0x0000000008007343 */ /* 0x026fea0003c00000 */
.L_x_4:
[----:B------:R-:W-:Y:S05]  /*06f0*/  BSYNC.RECONVERGENT B6 ;  /* 0x0000000000067941 */ /* 0x000fea0003800200 */
.L_x_3:
[C---:B------:R-:W-:Y:S01]  /*0700*/  FADD R4, R16.reuse, R16 ;  /* 0x0000001010047221 */ /* 0x040fe20000000000 */
[----:B------:R-:W-:Y:S01]  /*0710*/  HFMA2 R6, -RZ, RZ, 1.7724609375, -0.07476806640625 ;  /* 0x3f17acc9ff067431 */ /* 0x000fe200000001ff */
[----:B------:R-:W0:Y:S01]  /*0720*/  FRND.TRUNC R7, R16 ;  /* 0x0000001000077307 */ /* 0x000e22000020d000 */
[----:B------:R-:W-:Y:S01]  /*0730*/  IMAD.MOV.U32 R10, RZ, RZ, 0x3e684e12 ;  /* 0x3e684e12ff0a7424 */ /* 0x000fe200078e00ff */
[----:B------:R-:W1:Y:S01]  /*0740*/  LDC.64 R30, c[0x0][0x3a0] ;  /* 0x0000e800ff1e7b82 */ /* 0x000e620000000a00 */
[----:B------:R-:W-:Y:S02]  /*0750*/  FSETP.GT.AND P0, PT, |R16|, 16777216, PT ;  /* 0x4b8000001000780b */ /* 0x000fe40003f04200 */
[----:B------:R-:W-:-:S03]  /*0760*/  IADD3 R18, PT, PT, R17, R18, RZ ;  /* 0x0000001211127210 */ /* 0x000fc60007ffe0ff */
[----:B------:R-:W2:Y:S01]  /*0770*/  FRND R3, R4 ;  /* 0x0000000400037307 */ /* 0x000ea20000201000 */
[----:B------:R-:W-:Y:S01]  /*0780*/  LEA R17, R25, R18, 0x8 ;  /* 0x0000001219117211 */ /* 0x000fe200078e40ff */
[----:B------:R-:W3:Y:S01]  /*0790*/  LDC.64 R28, c[0x0][0x3a8] ;  /* 0x0000ea00ff1c7b82 */ /* 0x000ee20000000a00 */
[----:B0-----:R-:W-:-:S05]  /*07a0*/  FSETP.NEU.AND P4, PT, R16, R7, PT ;  /* 0x000000071000720b */ /* 0x001fca0003f8d000 */
[----:B------:R-:W0:Y:S01]  /*07b0*/  F2I.NTZ R8, R4 ;  /* 0x0000000400087305 */ /* 0x000e220000203100 */
[----:B--2---:R-:W-:Y:S01]  /*07c0*/  FFMA R0, R3, -0.5, R16 ;  /* 0xbf00000003007823 */ /* 0x004fe20000000010 */
[----:B-1----:R-:W-:-:S04]  /*07d0*/  IMAD.WIDE R30, R17, 0x4, R30 ;  /* 0x00000004111e7825 */ /* 0x002fc800078e021e */
[----:B------:R-:W-:-:S04]  /*07e0*/  FMUL R5, R0, R0 ;  /* 0x0000000000057220 */ /* 0x000fc80000400000 */
[C---:B------:R-:W-:Y:S01]  /*07f0*/  FFMA R10, R5.reuse, R10, -1.334560394287109375 ;  /* 0xbfaad2e0050a7423 */ /* 0x040fe2000000000a */
[C---:B------:R-:W-:Y:S01]  /*0800*/  FFMA R6, R5.reuse, -R6, 2.550144195556640625 ;  /* 0x4023359005067423 */ /* 0x040fe20000000806 */
[----:B0-----:R-:W-:Y:S01]  /*0810*/  LOP3.LUT R4, R8, 0x1, RZ, 0xc0, !PT ;  /* 0x0000000108047812 */ /* 0x001fe200078ec0ff */
[----:B------:R-:W-:Y:S01]  /*0820*/  FFMA R12, R0, R5, RZ ;  /* 0x00000005000c7223 */ /* 0x000fe200000000ff */
[C---:B------:R-:W-:Y:S01]  /*0830*/  FFMA R10, R5.reuse, R10, 4.0586924552917480469 ;  /* 0x4081e0cf050a7423 */ /* 0x040fe2000000000a */
[----:B------:R-:W-:Y:S01]  /*0840*/  FFMA R3, R5, R6, -5.1677198410034179688 ;  /* 0xc0a55df605037423 */ /* 0x000fe20000000006 */
[----:B------:R-:W-:Y:S01]  /*0850*/  IADD3 R6, PT, PT, R8, 0x1, RZ ;  /* 0x0000000108067810 */ /* 0x000fe20007ffe0ff */
[----:B---3--:R-:W-:-:S04]  /*0860*/  IMAD.WIDE R28, R17, 0x4, R28 ;  /* 0x00000004111c7825 */ /* 0x008fc800078e021c */
[----:B------:R-:W-:Y:S01]  /*0870*/  FFMA R10, R5, R10, -4.9348020553588867188 ;  /* 0xc09de9e6050a7423 */ /* 0x000fe2000000000a */
[----:B------:R-:W-:Y:S01]  /*0880*/  FFMA R3, R3, R12, RZ ;  /* 0x0000000c03037223 */ /* 0x000fe200000000ff */
[----:B------:R-:W-:Y:S02]  /*0890*/  LOP3.LUT P3, RZ, R6, 0x2, RZ, 0xc0, !PT ;  /* 0x0000000206ff7812 */ /* 0x000fe4000786c0ff */
[----:B------:R-:W-:Y:S01]  /*08a0*/  ISETP.NE.U32.AND P1, PT, R4, 0x1, PT ;  /* 0x000000010400780c */ /* 0x000fe20003f25070 */
[----:B------:R-:W-:Y:S01]  /*08b0*/  FFMA R10, R5, R10, 1 ;  /* 0x3f800000050a7423 */ /* 0x000fe2000000000a */
[----:B------:R-:W0:Y:S01]  /*08c0*/  LDC.64 R6, c[0x4][0x8] ;  /* 0x01000200ff067b82 */ /* 0x000e220000000a00 */
[----:B------:R-:W-:Y:S01]  /*08d0*/  FFMA R3, R0, 3.1415927410125732422, R3 ;  /* 0x40490fdb00037823 */ /* 0x000fe20000000003 */
[----:B------:R-:W-:-:S04]  /*08e0*/  LOP3.LUT P2, RZ, R8, 0x2, RZ, 0xc0, !PT ;  /* 0x0000000208ff7812 */ /* 0x000fc8000784c0ff */
[----:B------:R-:W-:Y:S02]  /*08f0*/  FSEL R0, R10, R3, !P1 ;  /* 0x000000030a007208 */ /* 0x000fe40004800000 */
[----:B------:R-:W1:Y:S01]  /*0900*/  LDC.64 R4, c[0x4][0x10] ;  /* 0x01000400ff047b82 */ /* 0x000e620000000a00 */
[----:B------:R-:W-:Y:S02]  /*0910*/  FSEL R10, R3, R10, !P1 ;  /* 0x0000000a030a7208 */ /* 0x000fe40004800000 */
[----:B------:R-:W-:Y:S01]  /*0920*/  FSEL R0, R0, -R0, !P2 ;  /* 0x8000000000007208 */ /* 0x000fe20005000000 */
[----:B------:R-:W-:Y:S02]  /*0930*/  @!P4 FMUL R0, RZ, R16 ;  /* 0x00000010ff00c220 */ /* 0x000fe40000400000 */
[----:B------:R-:W-:Y:S02]  /*0940*/  @P3 FADD R10, RZ, -R10 ;  /* 0x8000000aff0a3221 */ /* 0x000fe40000000000 */
[----:B------:R-:W-:Y:S01]  /*0950*/  @P0 FADD R10, R0, 1 ;  /* 0x3f800000000a0421 */ /* 0x000fe20000000000 */
[----:B-----5:R-:W-:-:S03]  /*0960*/  FMUL R9, R19, R0 ;  /* 0x0000000013097220 */ /* 0x020fc60000400000 */
[----:B------:R-:W-:Y:S01]  /*0970*/  FMUL R3, R19, R10 ;  /* 0x0000000a13037220 */ /* 0x000fe20000400000 */
[----:B0-----:R-:W-:-:S04]  /*0980*/  IMAD.WIDE R18, R17, 0x4, R6 ;  /* 0x0000000411127825 */ /* 0x001fc800078e0206 */
[----:B------:R0:W-:Y:S04]  /*0990*/  STG.E desc[UR36][R30.64+0x400], R3 ;  /* 0x000400031e007986 */ /* 0x0001e8000c101924 */
[----:B------:R0:W-:Y:S01]  /*09a0*/  STG.E desc[UR36][R28.64+0x400], R9 ;  /* 0x000400091c007986 */ /* 0x0001e2000c101924 */
[----:B-1----:R-:W-:-:S03]  /*09b0*/  IMAD.WIDE R16, R17, 0x4, R4 ;  /* 0x0000000411107825 */ /* 0x002fc600078e0204 */
[----:B------:R0:W-:Y:S04]  /*09c0*/  STG.E desc[UR36][R18.64+0x400], R3 ;  /* 0x0004000312007986 */ /* 0x0001e8000c101924 */
[----:B------:R0:W-:Y:S04]  /*09d0*/  STG.E desc[UR36][R16.64+0x400], R9 ;  /* 0x0004000910007986 */ /* 0x0001e8000c101924 */
[----:B------:R0:W5:Y:S01]  /*09e0*/  LDG.E R27, desc[UR36][R32.64+0x400] ;  /* 0x00040024201b7981 */ /* 0x000162000c1e1900 */
[----:B------:R-:W-:Y:S01]  /*09f0*/  IADD3 R24, PT, PT, R24, 0x100, RZ ;  /* 0x0000010018187810 */ /* 0x000fe20007ffe0ff */
[----:B------:R-:W-:Y:S03]  /*0a00*/  BSSY.RECONVERGENT B6, `(.L_x_5) ;  /* 0x0000015000067945 */ /* 0x000fe60003800200 */
[----:B------:R-:W-:-:S02]  /*0a10*/  ISETP.NE.AND P0, PT, R24, 0x3f00, PT ;  /* 0x00003f001800780c */ /* 0x000fc40003f05270 */
[----:B------:R-:W-:-:S05]  /*0a20*/  I2FP.F32.S32 R5, R24 ;  /* 0x0000001800057245 */ /* 0x000fca0000201400 */
[----:B------:R-:W-:-:S04]  /*0a30*/  FMUL R5, R2, R5 ;  /* 0x0000000502057220 */ /* 0x000fc80000400000 */
[----:B------:R-:W-:Y:S02]  /*0a40*/  FMUL R24, R5, -0.5 ;  /* 0xbf00000005187820 */ /* 0x000fe40000400000 */
[----:B0-----:R-:W-:Y:S05]  /*0a50*/  @P0 BRA `(.L_x_6) ;  /* 0x00000000003c0947 */ /* 0x001fea0003800000 */
[----:B------:R-:W0:Y:S01]  /*0a60*/  F2F.F64.F32 R12, R2 ;  /* 0x00000002000c7310 */ /* 0x000e220000201800 */
[----:B------:R-:W-:Y:S01]  /*0a70*/  MOV R8, 0x0 ;  /* 0x0000000000087802 */ /* 0x000fe20000000f00 */
[----:B------:R-:W1:Y:S01]  /*0a80*/  LDCU.64 UR4, c[0x4][0x18] ;  /* 0x01000300ff0477ac */ /* 0x000e620008000a00 */
[----:B------:R-:W-:Y:S02]  /*0a90*/  MOV R0, 0x3f00 ;  /* 0x00003f0000007802 */ /* 0x000fe40000000f00 */
[----:B------:R-:W-:Y:S02]  /*0aa0*/  MOV R6, R23 ;  /* 0x0000001700067202 */ /* 0x000fe40000000f00 */
[----:B------:R-:W2:Y:S01]  /*0ab0*/  LDC.64 R8, c[0x4][R8] ;  /* 0x0100000008087b82 */ /* 0x000ea20000000a00 */
[----:B------:R-:W3:Y:S01]  /*0ac0*/  F2F.F64.F32 R10, R24 ;  /* 0x00000018000a7310 */ /* 0x000ee20000201800 */
[----:B------:R4:W-:Y:S01]  /*0ad0*/  STL [R1], R0 ;  /* 0x0000000001007387 */ /* 0x0009e20000100800 */
[----:B------:R-:W-:-:S03]  /*0ae0*/  MOV R7, R22 ;  /* 0x0000001600077202 */ /* 0x000fc60000000f00 */
[----:B0-----:R4:W-:Y:S01]  /*0af0*/  STL.64 [R1+0x8], R12 ;  /* 0x0000080c01007387 */ /* 0x0019e20000100a00 */
[----:B-1----:R-:W-:Y:S02]  /*0b00*/  MOV R4, UR4 ;  /* 0x0000000400047c02 */ /* 0x002fe40008000f00 */
[----:B------:R-:W-:Y:S01]  /*0b10*/  MOV R5, UR5 ;  /* 0x0000000500057c02 */ /* 0x000fe20008000f00 */
[----:B---3--:R4:W-:Y:S06]  /*0b20*/  STL.64 [R1+0x10], R10 ;  /* 0x0000100a01007387 */ /* 0x0089ec0000100a00 */
[----:B------:R-:W-:-:S07]  /*0b30*/  LEPC R20, `(.L_x_6) ;  /* 0x000000001014794e */ /* 0x000fce0000000000 */
[----:B--2-45:R-:W-:Y:S05]  /*0b40*/  CALL.ABS.NOINC R8 ;  /* 0x0000000008007343 */ /* 0x034fea0003c00000 */
.L_x_6:
[----:B------:R-:W-:Y:S05]  /*0b50*/  BSYNC.RECONVERGENT B6 ;  /* 0x0000000000067941 */ /* 0x000fea0003800200 */
.L_x_5:
[C---:B------:R-:W-:Y:S01]  /*0b60*/  FADD R6, R24.reuse, R24 ;  /* 0x0000001818067221 */ /* 0x040fe20000000000 */
[----:B------:R-:W0:Y:S01]  /*0b70*/  FRND.TRUNC R7, R24 ;  /* 0x0000001800077307 */ /* 0x000e22000020d000 */
[----:B------:R-:W-:Y:S01]  /*0b80*/  MOV R10, 0x3e684e12 ;  /* 0x3e684e12000a7802 */ /* 0x000fe20000000f00 */
[----:B------:R-:W-:Y:S01]  /*0b90*/  IMAD.MOV.U32 R8, RZ, RZ, 0x3f17acc9 ;  /* 0x3f17acc9ff087424 */ /* 0x000fe200078e00ff */
[----:B------:R-:W-:Y:S02]  /*0ba0*/  FSETP.GT.AND P0, PT, |R24|, 16777216, PT ;  /* 0x4b8000001800780b */ /* 0x000fe40003f04200 */
[----:B------:R-:W-:-:S03]  /*0bb0*/  IADD3 R25, PT, PT, R25, 0x2, RZ ;  /* 0x0000000219197810 */ /* 0x000fc60007ffe0ff */
[----:B------:R-:W1:Y:S01]  /*0bc0*/  FRND R3, R6 ;  /* 0x0000000600037307 */ /* 0x000e620000201000 */
[----:B0-----:R-:W-:-:S07]  /*0bd0*/  FSETP.NEU.AND P4, PT, R24, R7, PT ;  /* 0x000000071800720b */ /* 0x001fce0003f8d000 */
[----:B------:R-:W0:Y:S01]  /*0be0*/  F2I.NTZ R4, R6 ;  /* 0x0000000600047305 */ /* 0x000e220000203100 */
[----:B-1----:R-:W-:-:S04]  /*0bf0*/  FFMA R0, R3, -0.5, R24 ;  /* 0xbf00000003007823 */ /* 0x002fc80000000018 */
[----:B------:R-:W-:-:S04]  /*0c00*/  FMUL R5, R0, R0 ;  /* 0x0000000000057220 */ /* 0x000fc80000400000 */
[C---:B------:R-:W-:Y:S01]  /*0c10*/  FFMA R8, R5.reuse, -R8, 2.550144195556640625 ;  /* 0x4023359005087423 */ /* 0x040fe20000000808 */
[C---:B------:R-:W-:Y:S01]  /*0c20*/  FFMA R10, R5.reuse, R10, -1.334560394287109375 ;  /* 0xbfaad2e0050a7423 */ /* 0x040fe2000000000a */
[----:B------:R-:W-:Y:S01]  /*0c30*/  FFMA R12, R0, R5, RZ ;  /* 0x00000005000c7223 */ /* 0x000fe200000000ff */
[C---:B0-----:R-:W-:Y:S01]  /*0c40*/  IADD3 R7, PT, PT, R4.reuse, 0x1, RZ ;  /* 0x0000000104077810 */ /* 0x041fe20007ffe0ff */
[C---:B------:R-:W-:Y:S01]  /*0c50*/  FFMA R3, R5.reuse, R8, -5.1677198410034179688 ;  /* 0xc0a55df605037423 */ /* 0x040fe20000000008 */
[----:B------:R-:W-:Y:S01]  /*0c60*/  FFMA R10, R5, R10, 4.0586924552917480469 ;  /* 0x4081e0cf050a7423 */ /* 0x000fe2000000000a */
[----:B------:R-:W-:Y:S02]  /*0c70*/  LOP3.LUT R6, R4, 0x1, RZ, 0xc0, !PT ;  /* 0x0000000104067812 */ /* 0x000fe400078ec0ff */
[----:B------:R-:W-:Y:S01]  /*0c80*/  FFMA R3, R3, R12, RZ ;  /* 0x0000000c03037223 */ /* 0x000fe200000000ff */
[----:B------:R-:W-:Y:S01]  /*0c90*/  FFMA R10, R5, R10, -4.9348020553588867188 ;  /* 0xc09de9e6050a7423 */ /* 0x000fe2000000000a */
[----:B------:R-:W-:-:S02]  /*0ca0*/  LOP3.LUT P3, RZ, R7, 0x2, RZ, 0xc0, !PT ;  /* 0x0000000207ff7812 */ /* 0x000fc4000786c0ff */
[----:B------:R-:W-:Y:S01]  /*0cb0*/  FFMA R3, R0, 3.1415927410125732422, R3 ;  /* 0x40490fdb00037823 */ /* 0x000fe20000000003 */
[----:B------:R-:W-:Y:S01]  /*0cc0*/  FFMA R10, R5, R10, 1 ;  /* 0x3f800000050a7423 */ /* 0x000fe2000000000a */
[----:B------:R-:W-:Y:S02]  /*0cd0*/  ISETP.NE.U32.AND P1, PT, R6, 0x1, PT ;  /* 0x000000010600780c */ /* 0x000fe40003f25070 */
[----:B------:R-:W-:Y:S02]  /*0ce0*/  LOP3.LUT P2, RZ, R4, 0x2, RZ, 0xc0, !PT ;  /* 0x0000000204ff7812 */ /* 0x000fe4000784c0ff */
[----:B------:R-:W-:Y:S02]  /*0cf0*/  FSEL R0, R10, R3, !P1 ;  /* 0x000000030a007208 */ /* 0x000fe40004800000 */
[----:B------:R-:W-:Y:S02]  /*0d00*/  FSEL R10, R3, R10, !P1 ;  /* 0x0000000a030a7208 */ /* 0x000fe40004800000 */
[----:B------:R-:W-:Y:S01]  /*0d10*/  FSEL R0, R0, -R0, !P2 ;  /* 0x8000000000007208 */ /* 0x000fe20005000000 */
[----:B------:R-:W-:-:S02]  /*0d20*/  @!P4 FMUL R0, RZ, R24 ;  /* 0x00000018ff00c220 */ /* 0x000fc40000400000 */
[----:B------:R-:W-:Y:S02]  /*0d30*/  @P3 FADD R10, RZ, -R10 ;  /* 0x8000000aff0a3221 */ /* 0x000fe40000000000 */
[----:B------:R-:W-:Y:S01]  /*0d40*/  @P0 FADD R10, R0, 1 ;  /* 0x3f800000000a0421 */ /* 0x000fe20000000000 */
[----:B------:R-:W-:-:S03]  /*0d50*/  ISETP.NE.AND P0, PT, R25, 0x10, PT ;  /* 0x000000101900780c */ /* 0x000fc60003f05270 */
[C---:B-----5:R-:W-:Y:S01]  /*0d60*/  FMUL R3, R27.reuse, R10 ;  /* 0x0000000a1b037220 */ /* 0x060fe20000400000 */
[----:B------:R-:W-:-:S04]  /*0d70*/  FMUL R27, R27, R0 ;  /* 0x000000001b1b7220 */ /* 0x000fc80000400000 */
[----:B------:R0:W-:Y:S04]  /*0d80*/  STG.E desc[UR36][R30.64+0x800], R3 ;  /* 0x000800031e007986 */ /* 0x0001e8000c101924 */
[----:B------:R0:W-:Y:S04]  /*0d90*/  STG.E desc[UR36][R28.64+0x800], R27 ;  /* 0x0008001b1c007986 */ /* 0x0001e8000c101924 */
[----:B------:R0:W-:Y:S04]  /*0da0*/  STG.E desc[UR36][R18.64+0x800], R3 ;  /* 0x0008000312007986 */ /* 0x0001e8000c101924 */
[----:B------:R0:W-:Y:S01]  /*0db0*/  STG.E desc[UR36][R16.64+0x800], R27 ;  /* 0x0008001b10007986 */ /* 0x0001e2000c101924 */
[----:B------:R-:W-:Y:S05]  /*0dc0*/  @P0 BRA `(.L_x_7) ;  /* 0xfffffff400c80947 */ /* 0x000fea000383ffff */
[----:B0-----:R-:W0:Y:S01]  /*0dd0*/  S2R R3, SR_TID.X ;  /* 0x0000000000037919 */ /* 0x001e220000002100 */
[----:B------:R-:W-:Y:S05]  /*0de0*/  WARPSYNC.ALL ;  /* 0x0000000000007948 */ /* 0x000fea0003800000 */
[----:B------:R-:W-:Y:S01]  /*0df0*/  BAR.SYNC.DEFER_BLOCKING 0x0 ;  /* 0x0000000000007b1d */ /* 0x000fe20000010000 */
[----:B------:R-:W-:Y:S01]  /*0e00*/  SHF.L.U32 R0, R26, 0xc, RZ ;  /* 0x0000000c1a007819 */ /* 0x000fe200000006ff */
[----:B------:R-:W-:Y:S01]  /*0e10*/  HFMA2 R19, -RZ, RZ, 0, 0 ;  /* 0x00000000ff137431 */ /* 0x000fe200000001ff */
[----:B------:R-:W-:Y:S01]  /*0e20*/  MOV R2, 0x10 ;  /* 0x0000001000027802 */ /* 0x000fe20000000f00 */
[----:B------:R-:W-:Y:S01]  /*0e30*/  HFMA2 R17, -RZ, RZ, 0, 0 ;  /* 0x00000000ff117431 */ /* 0x000fe200000001ff */
[----:B0-----:R-:W-:-:S04]  /*0e40*/  LEA R0, R3, R0, 0x4 ;  /* 0x0000000003007211 */ /* 0x001fc800078e20ff */
[----:B------:R-:W-:-:S07]  /*0e50*/  IADD3 R0, PT, PT, R0, 0x100, RZ ;  /* 0x0000010000007810 */ /* 0x000fce0007ffe0ff */
.L_x_8:
[----:B------:R-:W0:Y:S08]  /*0e60*/  LDC.64 R4, c[0x4][0x8] ;  /* 0x01000200ff047b82 */ /* 0x000e300000000a00 */
[----:B------:R-:W1:Y:S01]  /*0e70*/  LDC.64 R6, c[0x4][0x10] ;  /* 0x01000400ff067b82 */ /* 0x000e620000000a00 */
[----:B0-----:R-:W-:-:S05]  /*0e80*/  IMAD.WIDE R30, R0, 0x4, R4 ;  /* 0x00000004001e7825 */ /* 0x001fca00078e0204 */
[----:B------:R-:W2:Y:S02]  /*0e90*/  LDG.E R22, desc[UR36][R30.64] ;  /* 0x000000241e167981 */ /* 0x000ea4000c1e1900 */
[----:B------:R-:W0:Y:S01]  /*0ea0*/  S2UR UR5, SR_CgaCtaId ;  /* 0x00000000000579c3 */ /* 0x000e220000008800 */
[----:B-1----:R-:W-:Y:S01]  /*0eb0*/  IMAD.WIDE R20, R0, 0x4, R6 ;  /* 0x0000000400147825 */ /* 0x002fe200078e0206 */
[----:B------:R-:W-:Y:S01]  /*0ec0*/  UMOV UR4, 0x400 ;  /* 0x0000040000047882 */ /* 0x000fe20000000000 */
[----:B------:R-:W3:Y:S04]  /*0ed0*/  LDG.E R18, desc[UR36][R30.64+-0x4] ;  /* 0xfffffc241e127981 */ /* 0x000ee8000c1e1900 */
[----:B------:R-:W4:Y:S04]  /*0ee0*/  LDG.E R24, desc[UR36][R20.64] ;  /* 0x0000002414187981 */ /* 0x000f28000c1e1900 */
[----:B------:R-:W5:Y:S04]  /*0ef0*/  LDG.E R14, desc[UR36][R20.64+-0x4] ;  /* 0xfffffc24140e7981 */ /* 0x000f68000c1e1900 */
[----:B------:R-:W5:Y:S04]  /*0f00*/  LDG.E R15, desc[UR36][R30.64+-0x8] ;  /* 0xfffff8241e0f7981 */ /* 0x000f68000c1e1900 */
[----:B------:R-:W5:Y:S01]  /*0f10*/  LDG.E R12, desc[UR36][R30.64+-0xc] ;  /* 0xfffff4241e0c7981 */ /* 0x000f62000c1e1900 */
[----:B0-----:R-:W-:-:S03]  /*0f20*/  ULEA UR4, UR5, UR4, 0x18 ;  /* 0x0000000405047291 */ /* 0x001fc6000f8ec0ff */
[----:B------:R-:W5:Y:S04]  /*0f30*/  LDG.E R13, desc[UR36][R20.64+-0x8] ;  /* 0xfffff824140d7981 */ /* 0x000f68000c1e1900 */
[----:B------:R-:W5:Y:S04]  /*0f40*/  LDG.E R16, desc[UR36][R20.64+-0xc] ;  /* 0xfffff42414107981 */ /* 0x000f68000c1e1900 */
[----:B------:R-:W2:Y:S04]  /*0f50*/  LDS.128 R8, [R2+UR4+-0x10] ;  /* 0xfffff00402087984 */ /* 0x000ea80008000c00 */
[----:B------:R-:W5:Y:S04]  /*0f60*/  LDG.E R27, desc[UR36][R20.64+-0x10] ;  /* 0xfffff024141b7981 */ /* 0x000f68000c1e1900 */
[----:B------:R-:W5:Y:S04]  /*0f70*/  LDG.E R28, desc[UR36][R20.64+-0x14] ;  /* 0xffffec24141c7981 */ /* 0x000f68000c1e1900 */
[----:B------:R-:W5:Y:S01]  /*0f80*/  LDG.E R25, desc[UR36][R20.64+-0x18] ;  /* 0xffffe82414197981 */ /* 0x000f62000c1e1900 */
[----:B--2---:R-:W-:-:S03]  /*0f90*/  FFMA R23, R8, R22, R17 ;  /* 0x0000001608177223 */ /* 0x004fc60000000011 */
[----:B------:R-:W2:Y:S01]  /*0fa0*/  LDG.E R17, desc[UR36][R30.64+-0x10] ;  /* 0xfffff0241e117981 */ /* 0x000ea2000c1e1900 */
[----:B---3--:R-:W-:Y:S01]  /*0fb0*/  FFMA R18, R18, R9, R23 ;  /* 0x0000000912127223 */ /* 0x008fe20000000017 */
[----:B------:R-:W-:Y:S02]  /*0fc0*/  IADD3 R29, PT, PT, R0, -0x8, RZ ;  /* 0xfffffff8001d7810 */ /* 0x000fe40007ffe0ff */
[----:B------:R-:W3:Y:S01]  /*0fd0*/  LDG.E R22, desc[UR36][R20.64+-0x1c] ;  /* 0xffffe42414167981 */ /* 0x000ee2000c1e1900 */
[----:B----4-:R-:W-:-:S03]  /*0fe0*/  FFMA R19, R8, R24, R19 ;  /* 0x0000001808137223 */ /* 0x010fc60000000013 */
[----:B------:R-:W4:Y:S01]  /*0ff0*/  LDG.E R24, desc[UR36][R30.64+-0x14] ;  /* 0xffffec241e187981 */ /* 0x000f22000c1e1900 */
[----:B-----5:R-:W-:-:S03]  /*1000*/  FFMA R14, R14, R9, R19 ;  /* 0x000000090e0e7223 */ /* 0x020fc60000000013 */
[----:B------:R-:W5:Y:S01]  /*1010*/  LDG.E R9, desc[UR36][R30.64+-0x18] ;  /* 0xffffe8241e097981 */ /* 0x000f62000c1e1900 */
[----:B------:R-:W-:-:S03]  /*1020*/  FFMA R15, R15, R10, R18 ;  /* 0x0000000a0f0f7223 */ /* 0x000fc60000000012 */
[----:B------:R-:W3:Y:S01]  /*1030*/  LDG.E R8, desc[UR36][R30.64+-0x1c] ;  /* 0xffffe4241e087981 */ /* 0x000ee2000c1e1900 */
[-C--:B------:R-:W-:Y:S01]  /*1040*/  FFMA R23, R12, R11.reuse, R15 ;  /* 0x0000000b0c177223 */ /* 0x080fe2000000000f */
[----:B------:R-:W-:Y:S02]  /*1050*/  FFMA R19, R13, R10, R14 ;  /* 0x0000000a0d137223 */ /* 0x000fe4000000000e */
[----:B------:R-:W2:Y:S02]  /*1060*/  LDS.128 R12, [R2+UR4] ;  /* 0x00000004020c7984 */ /* 0x000ea40008000c00 */
[----:B------:R-:W-:Y:S01]  /*1070*/  FFMA R10, R16, R11, R19 ;  /* 0x0000000b100a7223 */ /* 0x000fe20000000013 */
[----:B------:R-:W-:-:S05]  /*1080*/  IMAD.WIDE R18, R29, 0x4, R4 ;  /* 0x000000041d127825 */ /* 0x000fca00078e0204 */
[----:B------:R-:W3:Y:S01]  /*1090*/  LDG.E R20, desc[UR36][R18.64+-0x4] ;  /* 0xfffffc2412147981 */ /* 0x000ee2000c1e1900 */
[C---:B--2---:R-:W-:Y:S01]  /*10a0*/  FFMA R11, R12.reuse, R17, R23 ;  /* 0x000000110c0b7223 */ /* 0x044fe20000000017 */
[----:B------:R-:W-:Y:S02]  /*10b0*/  IMAD.WIDE R16, R29, 0x4, R6 ;  /* 0x000000041d107825 */ /* 0x000fe400078e0206 */
[----:B------:R-:W2:Y:S04]  /*10c0*/  LDG.E R23, desc[UR36][R18.64] ;  /* 0x0000002412177981 */ /* 0x000ea8000c1e1900 */
[----:B------:R-:W2:Y:S01]  /*10d0*/  LDG.E R21, desc[UR36][R16.64] ;  /* 0x0000002410157981 */ /* 0x000ea2000c1e1900 */
[----:B------:R-:W-:Y:S01]  /*10e0*/  FFMA R27, R12, R27, R10 ;  /* 0x0000001b0c1b7223 */ /* 0x000fe2000000000a */
[----:B----4-:R-:W-:-:S02]  /*10f0*/  FFMA R24, R24, R13, R11 ;  /* 0x0000000d18187223 */ /* 0x010fc4000000000b */
[----:B------:R-:W4:Y:S01]  /*1100*/  LDG.E R12, desc[UR36][R18.64+-0xc] ;  /* 0xfffff424120c7981 */ /* 0x000f22000c1e1900 */
[----:B------:R-:W-:-:S03]  /*1110*/  FFMA R28, R28, R13, R27 ;  /* 0x0000000d1c1c7223 */ /* 0x000fc6000000001b */
[----:B------:R-:W4:Y:S01]  /*1120*/  LDG.E R27, desc[UR36][R18.64+-0x8] ;  /* 0xfffff824121b7981 */ /* 0x000f22000c1e1900 */
[-C--:B-----5:R-:W-:Y:S01]  /*1130*/  FFMA R9, R9, R14.reuse, R24 ;  /* 0x0000000e09097223 */ /* 0x0a0fe20000000018 */
[----:B------:R-:W-:Y:S02]  /*1140*/  FFMA R25, R25, R14, R28 ;  /* 0x0000000e19197223 */ /* 0x000fe4000000001c */
[----:B------:R-:W5:Y:S01]  /*1150*/  LDG.E R14, desc[UR36][R16.64+-0x4] ;  /* 0xfffffc24100e7981 */ /* 0x000f62000c1e1900 */
[----:B---3--:R-:W-:-:S03]  /*1160*/  FFMA R29, R8, R15, R9 ;  /* 0x0000000f081d7223 */ /* 0x008fc60000000009 */
[----:B------:R-:W3:Y:S04]  /*1170*/  LDG.E R13, desc[UR36][R16.64+-0x8] ;  /* 0xfffff824100d7981 */ /* 0x000ee8000c1e1900 */
[----:B------:R-:W2:Y:S01]  /*1180*/  LDS.128 R8, [R2+UR4+0x10] ;  /* 0x0000100402087984 */ /* 0x000ea20008000c00 */
[----:B------:R-:W-:-:S03]  /*1190*/  FFMA R22, R22, R15, R25 ;  /* 0x0000000f16167223 */ /* 0x000fc60000000019 */
[----:B------:R-:W3:Y:S04]  /*11a0*/  LDG.E R24, desc[UR36][R16.64+-0xc] ;  /* 0xfffff42410187981 */ /* 0x000ee8000c1e1900 */
[----:B------:R-:W3:Y:S01]  /*11b0*/  LDG.E R25, desc[UR36][R18.64+-0x10] ;  /* 0xfffff02412197981 */ /* 0x000ee2000c1e1900 */
[----:B--2---:R-:W-:-:S03]  /*11c0*/  FFMA R15, R8, R21, R22 ;  /* 0x00000015080f7223 */ /* 0x004fc60000000016 */
[----:B------:R-:W2:Y:S01]  /*11d0*/  LDG.E R21, desc[UR36][R16.64+-0x10] ;  /* 0xfffff02410157981 */ /* 0x000ea2000c1e1900 */
[----:B------:R-:W-:-:S03]  /*11e0*/  FFMA R23, R8, R23, R29 ;  /* 0x0000001708177223 */ /* 0x000fc6000000001d */
[----:B------:R-:W2:Y:S01]  /*11f0*/  LDG.E R8, desc[UR36][R18.64+-0x14] ;  /* 0xffffec2412087981 */ /* 0x000ea2000c1e1900 */
[----:B------:R-:W-:-:S03]  /*1200*/  FFMA R20, R20, R9, R23 ;  /* 0x0000000914147223 */ /* 0x000fc60000000017 */
[----:B------:R-:W2:Y:S01]  /*1210*/  LDG.E R23, desc[UR36][R16.64+-0x18] ;  /* 0xffffe82410177981 */ /* 0x000ea2000c1e1900 */
[-C--:B----4-:R-:W-:Y:S01]  /*1220*/  FFMA R27, R27, R10.reuse, R20 ;  /* 0x0000000a1b1b7223 */ /* 0x090fe20000000014 */
[----:B-----5:R-:W-:Y:S02]  /*1230*/  FFMA R14, R14, R9, R15 ;  /* 0x000000090e0e7223 */ /* 0x020fe4000000000f */
[----:B------:R-:W4:Y:S04]  /*1240*/  LDG.E R20, desc[UR36][R16.64+-0x14] ;  /* 0xffffec2410147981 */ /* 0x000f28000c1e1900 */
[----:B------:R-:W5:Y:S01]  /*1250*/  LDG.E R9, desc[UR36][R18.64+-0x18] ;  /* 0xffffe82412097981 */ /* 0x000f62000c1e1900 */
[----:B---3--:R-:W-:Y:S01]  /*1260*/  FFMA R29, R13, R10, R14 ;  /* 0x0000000a0d1d7223 */ /* 0x008fe2000000000e */
[----:B------:R-:W-:-:S02]  /*1270*/  FFMA R27, R12, R11, R27 ;  /* 0x0000000b0c1b7223 */ /* 0x000fc4000000001b */
[----:B------:R-:W3:Y:S04]  /*1280*/  LDG.E R22, desc[UR36][R18.64+-0x1c] ;  /* 0xffffe42412167981 */ /* 0x000ee8000c1e1900 */
[----:B------:R-:W2:Y:S04]  /*1290*/  LDS.128 R12, [R2+UR4+0x20] ;  /* 0x00002004020c7984 */ /* 0x000ea80008000c00 */
[----:B------:R-:W3:Y:S01]  /*12a0*/  LDG.E R10, desc[UR36][R16.64+-0x1c] ;  /* 0xffffe424100a7981 */ /* 0x000ee2000c1e1900 */
[----:B------:R-:W-:Y:S02]  /*12b0*/  VIADD R33, R0, 0xfffffff0 ;  /* 0xfffffff000217836 */ /* 0x000fe40000000000 */
[----:B------:R-:W-:-:S02]  /*12c0*/  FFMA R24, R24, R11, R29 ;  /* 0x0000000b18187223 */ /* 0x000fc4000000001d */
[----:B------:R-:W-:-:S04]  /*12d0*/  IMAD.WIDE R34, R33, 0x4, R4 ;  /* 0x0000000421227825 */ /* 0x000fc800078e0204 */
[----:B------:R-:W-:Y:S01]  /*12e0*/  IMAD.WIDE R32, R33, 0x4, R6 ;  /* 0x0000000421207825 */ /* 0x000fe200078e0206 */
[----:B------:R-:W3:Y:S04]  /*12f0*/  LDG.E R19, desc[UR36][R34.64] ;  /* 0x0000002422137981 */ /* 0x000ee8000c1e1900 */
[----:B------:R-:W3:Y:S04]  /*1300*/  LDG.E R28, desc[UR36][R32.64+-0x4] ;  /* 0xfffffc24201c7981 */ /* 0x000ee8000c1e1900 */
[----:B------:R-:W3:Y:S01]  /*1310*/  LDG.E R29, desc[UR36][R32.64+-0x8] ;  /* 0xfffff824201d7981 */ /* 0x000ee2000c1e1900 */
[----:B------:R-:W-:-:S03]  /*1320*/  IADD3 R31, PT, PT, R0, -0x18, RZ ;  /* 0xffffffe8001f7810 */ /* 0x000fc60007ffe0ff */
[----:B------:R-:W3:Y:S01]  /*1330*/  LDG.E R18, desc[UR36][R32.64+-0x1c] ;  /* 0xffffe42420127981 */ /* 0x000ee2000c1e1900 */
[----:B--2---:R-:W-:-:S03]  /*1340*/  FFMA R11, R12, R21, R24 ;  /* 0x000000150c0b7223 */ /* 0x004fc60000000018 */
[----:B------:R-:W2:Y:S04]  /*1350*/  LDG.E R21, desc[UR36][R32.64] ;  /* 0x0000002420157981 */ /* 0x000ea8000c1e1900 */
[----:B------:R-:W2:Y:S01]  /*1360*/  LDG.E R24, desc[UR36][R34.64+-0x4] ;  /* 0xfffffc2422187981 */ /* 0x000ea2000c1e1900 */
[----:B------:R-:W-:-:S03]  /*1370*/  FFMA R25, R12, R25, R27 ;  /* 0x000000190c197223 */ /* 0x000fc6000000001b */
[----:B------:R-:W2:Y:S01]  /*1380*/  LDG.E R27, desc[UR36][R34.64+-0x8] ;  /* 0xfffff824221b7981 */ /* 0x000ea2000c1e1900 */
[-C--:B------:R-:W-:Y:S01]  /*1390*/  FFMA R8, R8, R13.reuse, R25 ;  /* 0x0000000d08087223 */ /* 0x080fe20000000019 */
[----:B----4-:R-:W-:-:S03]  /*13a0*/  FFMA R20, R20, R13, R11 ;  /* 0x0000000d14147223 */ /* 0x010fc6000000000b */
[-C--:B-----5:R-:W-:Y:S01]  /*13b0*/  FFMA R9, R9, R14.reuse, R8 ;  /* 0x0000000e09097223 */ /* 0x0a0fe20000000008 */
[----:B------:R-:W-:Y:S02]  /*13c0*/  FFMA R23, R23, R14, R20 ;  /* 0x0000000e17177223 */ /* 0x000fe40000000014 */
[----:B------:R-:W4:Y:S01]  /*13d0*/  LDG.E R20, desc[UR36][R34.64+-0x14] ;  /* 0xffffec2422147981 */ /* 0x000f22000c1e1900 */
[----:B---3--:R-:W-:-:S03]  /*13e0*/  FFMA R13, R22, R15, R9 ;  /* 0x0000000f160d7223 */ /* 0x008fc60000000009 */
[----:B------:R-:W3:Y:S04]  /*13f0*/  LDG.E R22, desc[UR36][R34.64+-0xc] ;  /* 0xfffff42422167981 */ /* 0x000ee8000c1e1900 */
[----:B------:R-:W5:Y:S01]  /*1400*/  LDG.E R14, desc[UR36][R32.64+-0x14] ;  /* 0xffffec24200e7981 */ /* 0x000f62000c1e1900 */
[----:B------:R-:W-:-:S03]  /*1410*/  FFMA R12, R10, R15, R23 ;  /* 0x0000000f0a0c7223 */ /* 0x000fc60000000017 */
[----:B------:R-:W0:Y:S02]  /*1420*/  LDS.128 R8, [R2+UR4+0x30] ;  /* 0x0000300402087984 */ /* 0x000e240008000c00 */
[----:B0-----:R-:W-:Y:S02]  /*1430*/  FFMA R13, R8, R19, R13 ;  /* 0x00000013080d7223 */ /* 0x001fe4000000000d */
[----:B------:R-:W4:Y:S01]  /*1440*/  LDG.E R19, desc[UR36][R34.64+-0x10] ;  /* 0xfffff02422137981 */ /* 0x000f22000c1e1900 */
[----:B------:R-:W-:-:S04]  /*1450*/  IMAD.WIDE R16, R31, 0x4, R4 ;  /* 0x000000041f107825 */ /* 0x000fc800078e0204 */
[----:B------:R-:W-:Y:S01]  /*1460*/  IMAD.WIDE R30, R31, 0x4, R6 ;  /* 0x000000041f1e7825 */ /* 0x000fe200078e0206 */
[----:B------:R-:W5:Y:S04]  /*1470*/  LDG.E R23, desc[UR36][R16.64] ;  /* 0x0000002410177981 */ /* 0x000f68000c1e1900 */
[----:B------:R-:W5:Y:S04]  /*1480*/  LDG.E R25, desc[UR36][R30.64] ;  /* 0x000000241e197981 */ /* 0x000f68000c1e1900 */
[----:B------:R-:W4:Y:S01]  /*1490*/  LDS.128 R4, [R2+UR4+0x40] ;  /* 0x0000400402047984 */ /* 0x000f220008000c00 */
[----:B--2---:R-:W-:-:S03]  /*14a0*/  FFMA R15, R8, R21, R12 ;  /* 0x00000015080f7223 */ /* 0x004fc6000000000c */
[----:B------:R-:W2:Y:S04]  /*14b0*/  LDG.E R8, desc[UR36][R32.64+-0xc] ;  /* 0xfffff42420087981 */ /* 0x000ea8000c1e1900 */
[----:B------:R-:W5:Y:S01]  /*14c0*/  LDG.E R21, desc[UR36][R32.64+-0x10] ;  /* 0xfffff02420157981 */ /* 0x000f62000c1e1900 */
[-C--:B------:R-:W-:Y:S01]  /*14d0*/  FFMA R24, R24, R9.reuse, R13 ;  /* 0x0000000918187223 */ /* 0x080fe2000000000d */
[----:B------:R-:W-:Y:S02]  /*14e0*/  FFMA R28, R28, R9, R15 ;  /* 0x000000091c1c7223 */ /* 0x000fe4000000000f */
[----:B------:R-:W5:Y:S04]  /*14f0*/  LDG.E R15, desc[UR36][R34.64+-0x18] ;  /* 0xffffe824220f7981 */ /* 0x000f68000c1e1900 */
[----:B------:R-:W5:Y:S04]  /*1500*/  LDG.E R13, desc[UR36][R32.64+-0x18] ;  /* 0xffffe824200d7981 */ /* 0x000f68000c1e1900 */
[----:B------:R-:W5:Y:S01]  /*1510*/  LDG.E R12, desc[UR36][R34.64+-0x1c] ;  /* 0xffffe424220c7981 */ /* 0x000f62000c1e1900 */
[-C--:B------:R-:W-:Y:S01]  /*1520*/  FFMA R29, R29, R10.reuse, R28 ;  /* 0x0000000a1d1d7223 */ /* 0x080fe2000000001c */
[----:B------:R-:W-:-:S02]  /*1530*/  FFMA R27, R27, R10, R24 ;  /* 0x0000000a1b1b7223 */ /* 0x000fc40000000018 */
[----:B------:R-:W5:Y:S02]  /*1540*/  LDG.E R24, desc[UR36][R30.64+-0x4] ;  /* 0xfffffc241e187981 */ /* 0x000f64000c1e1900 */
[----:B---3--:R-:W-:Y:S02]  /*1550*/  FFMA R27, R22, R11, R27 ;  /* 0x0000000b161b7223 */ /* 0x008fe4000000001b */
[----:B------:R-:W3:Y:S04]  /*1560*/  LDG.E R22, desc[UR36][R16.64+-0x4] ;  /* 0xfffffc2410167981 */ /* 0x000ee8000c1e1900 */
[----:B------:R-:W3:Y:S01]  /*1570*/  LDG.E R28, desc[UR36][R30.64+-0x1c] ;  /* 0xffffe4241e1c7981 */ /* 0x000ee2000c1e1900 */
[----:B----4-:R-:W-:-:S04]  /*1580*/  FFMA R19, R4, R19, R27 ;  /* 0x0000001304137223 */ /* 0x010fc8000000001b */
[----:B------:R-:W-:Y:S01]  /*1590*/  FFMA R20, R20, R5, R19 ;  /* 0x0000000514147223 */ /* 0x000fe20000000013 */
[----:B--2---:R-:W-:-:S04]  /*15a0*/  FFMA R8, R8, R11, R29 ;  /* 0x0000000b08087223 */ /* 0x004fc8000000001d */
[----:B-----5:R-:W-:Y:S02]  /*15b0*/  FFMA R21, R4, R21, R8 ;  /* 0x0000001504157223 */ /* 0x020fe40000000008 */
[----:B------:R-:W0:Y:S02]  /*15c0*/  LDS.128 R8, [R2+UR4+0x50] ;  /* 0x0000500402087984 */ /* 0x000e240008000c00 */
[----:B------:R-:W-:Y:S01]  /*15d0*/  FFMA R14, R14, R5, R21 ;  /* 0x000000050e0e7223 */ /* 0x000fe20000000015 */
[-C--:B------:R-:W-:Y:S01]  /*15e0*/  FFMA R5, R15, R6.reuse, R20 ;  /* 0x000000060f057223 */ /* 0x080fe20000000014 */
[----:B------:R-:W2:Y:S02]  /*15f0*/  LDG.E R21, desc[UR36][R16.64+-0x10] ;  /* 0xfffff02410157981 */ /* 0x000ea4000c1e1900 */
[----:B------:R-:W-:Y:S02]  /*1600*/  FFMA R19, R13, R6, R14 ;  /* 0x000000060d137223 */ /* 0x000fe4000000000e */
[----:B------:R-:W4:Y:S04]  /*1610*/  LDG.E R15, desc[UR36][R16.64+-0x8] ;  /* 0xfffff824100f7981 */ /* 0x000f28000c1e1900 */
[----:B------:R-:W5:Y:S01]  /*1620*/  LDG.E R13, desc[UR36][R30.64+-0x8] ;  /* 0xfffff8241e0d7981 */ /* 0x000f62000c1e1900 */
[----:B------:R-:W-:-:S03]  /*1630*/  FFMA R5, R12, R7, R5 ;  /* 0x000000070c057223 */ /* 0x000fc60000000005 */
[----:B------:R-:W2:Y:S01]  /*1640*/  LDG.E R14, desc[UR36][R16.64+-0xc] ;  /* 0xfffff424100e7981 */ /* 0x000ea2000c1e1900 */
[----:B------:R-:W-:-:S03]  /*1650*/  FFMA R4, R18, R7, R19 ;  /* 0x0000000712047223 */ /* 0x000fc60000000013 */
[----:B------:R-:W2:Y:S04]  /*1660*/  LDG.E R12, desc[UR36][R30.64+-0xc] ;  /* 0xfffff4241e0c7981 */ /* 0x000ea8000c1e1900 */
[----:B------:R-:W2:Y:S04]  /*1670*/  LDG.E R19, desc[UR36][R30.64+-0x10] ;  /* 0xfffff0241e137981 */ /* 0x000ea8000c1e1900 */
[----:B------:R-:W2:Y:S04]  /*1680*/  LDG.E R18, desc[UR36][R16.64+-0x14] ;  /* 0xffffec2410127981 */ /* 0x000ea8000c1e1900 */
[----:B------:R-:W2:Y:S01]  /*1690*/  LDG.E R20, desc[UR36][R16.64+-0x1c] ;  /* 0xffffe42410147981 */ /* 0x000ea2000c1e1900 */
[C---:B0-----:R-:W-:Y:S01]  /*16a0*/  FFMA R5, R8.reuse, R23, R5 ;  /* 0x0000001708057223 */ /* 0x041fe20000000005 */
[----:B------:R-:W-:-:S02]  /*16b0*/  FFMA R7, R8, R25, R4 ;  /* 0x0000001908077223 */ /* 0x000fc40000000004 */
[----:B------:R-:W2:Y:S04]  /*16c0*/  LDG.E R23, desc[UR36][R16.64+-0x18] ;  /* 0xffffe82410177981 */ /* 0x000ea8000c1e1900 */
[----:B------:R-:W2:Y:S04]  /*16d0*/  LDG.E R8, desc[UR36][R30.64+-0x14] ;  /* 0xffffec241e087981 */ /* 0x000ea8000c1e1900 */
[----:B------:R-:W2:Y:S01]  /*16e0*/  LDG.E R25, desc[UR36][R30.64+-0x18] ;  /* 0xffffe8241e197981 */ /* 0x000ea2000c1e1900 */
[-C--:B---3--:R-:W-:Y:S01]  /*16f0*/  FFMA R22, R22, R9.reuse, R5 ;  /* 0x0000000916167223 */ /* 0x088fe20000000005 */
[----:B------:R-:W-:-:S02]  /*1700*/  FFMA R24, R24, R9, R7 ;  /* 0x0000000918187223 */ /* 0x000fc40000000007 */
[----:B------:R0:W1:Y:S02]  /*1710*/  LDS.128 R4, [R2+UR4+0x60] ;  /* 0x0000600402047984 */ /* 0x0000640008000c00 */
[----:B0-----:R-:W-:-:S04]  /*1720*/  IADD3 R2, PT, PT, R2, 0x80, RZ ;  /* 0x0000008002027810 */ /* 0x001fc80007ffe0ff */
[----:B------:R-:W-:Y:S02]  /*1730*/  ISETP.NE.AND P0, PT, R2, 0x410, PT ;  /* 0x000004100200780c */ /* 0x000fe40003f05270 */
[----:B------:R-:W-:Y:S01]  /*1740*/  IADD3 R0, PT, PT, R0, -0x20, RZ ;  /* 0xffffffe000007810 */ /* 0x000fe20007ffe0ff */
[-C--:B----4-:R-:W-:Y:S01]  /*1750*/  FFMA R15, R15, R10.reuse, R22 ;  /* 0x0000000a0f0f7223 */ /* 0x090fe20000000016 */
[----:B-----5:R-:W-:-:S03]  /*1760*/  FFMA R13, R13, R10, R24 ;  /* 0x0000000a0d0d7223 */ /* 0x020fc60000000018 */
[-C--:B--2---:R-:W-:Y:S01]  /*1770*/  FFMA R15, R14, R11.reuse, R15 ;  /* 0x0000000b0e0f7223 */ /* 0x084fe2000000000f */
[----:B------:R-:W-:-:S03]  /*1780*/  FFMA R12, R12, R11, R13 ;  /* 0x0000000b0c0c7223 */ /* 0x000fc6000000000d */
[C---:B-1----:R-:W-:Y:S01]  /*1790*/  FFMA R15, R4.reuse, R21, R15 ;  /* 0x00000015040f7223 */ /* 0x042fe2000000000f */
[----:B------:R-:W-:-:S03]  /*17a0*/  FFMA R19, R4, R19, R12 ;  /* 0x0000001304137223 */ /* 0x000fc6000000000c */
[----:B------:R-:W-:-:S04]  /*17b0*/  FFMA R18, R18, R5, R15 ;  /* 0x0000000512127223 */ /* 0x000fc8000000000f */
[----:B------:R-:W-:Y:S01]  /*17c0*/  FFMA R23, R23, R6, R18 ;  /* 0x0000000617177223 */ /* 0x000fe20000000012 */
[----:B------:R-:W-:-:S04]  /*17d0*/  FFMA R8, R8, R5, R19 ;  /* 0x0000000508087223 */ /* 0x000fc80000000013 */
[----:B------:R-:W-:Y:S01]  /*17e0*/  FFMA R25, R25, R6, R8 ;  /* 0x0000000619197223 */ /* 0x000fe20000000008 */
[----:B------:R-:W-:-:S03]  /*17f0*/  FFMA R17, R20, R7, R23 ;  /* 0x0000000714117223 */ /* 0x000fc60000000017 */
[----:B------:R-:W-:Y:S01]  /*1800*/  FFMA R19, R28, R7, R25 ;  /* 0x000000071c137223 */ /* 0x000fe20000000019 */
[----:B------:R-:W-:Y:S06]  /*1810*/  @P0 BRA `(.L_x_8) ;  /* 0xfffffff400900947 */ /* 0x000fec000383ffff */
[----:B------:R-:W0:Y:S01]  /*1820*/  LDC.64 R4, c[0x0][0x390] ;  /* 0x0000e400ff047b82 */ /* 0x000e220000000a00 */
[----:B------:R-:W-:-:S04]  /*1830*/  LEA R3, R26, R3, 0x8 ;  /* 0x000000031a037211 */ /* 0x000fc800078e40ff */
[----:B------:R-:W-:-:S05]  /*1840*/  SHF.L.U32 R3, R3, 0x1, RZ ;  /* 0x0000000103037819 */ /* 0x000fca00000006ff */
[----:B0-----:R-:W-:-:S05]  /*1850*/  IMAD.WIDE R2, R3, 0x4, R4 ;  /* 0x0000000403027825 */ /* 0x001fca00078e0204 */
[----:B------:R-:W-:Y:S04]  /*1860*/  STG.E desc[UR36][R2.64], R17 ;  /* 0x0000001102007986 */ /* 0x000fe8000c101924 */
[----:B------:R-:W-:Y:S01]  /*1870*/  STG.E desc[UR36][R2.64+0x4], R19 ;  /* 0x0000041302007986 */ /* 0x000fe2000c101924 */
[----:B------:R-:W-:Y:S05]  /*1880*/  EXIT ;  /* 0x000000000000794d */ /* 0x000fea0003800000 */
        .weak           $__internal_0_$__cuda_sm3x_div_rn_noftz_f32_slowpath
        .type           $__internal_0_$__cuda_sm3x_div_rn_noftz_f32_slowpath,@function
        .size           $__internal_0_$__cuda_sm3x_div_rn_noftz_f32_slowpath,(.L_x_18 - $__internal_0_$__cuda_sm3x_div_rn_noftz_f32_slowpath)
$__internal_0_$__cuda_sm3x_div_rn_noftz_f32_slowpath:
[----:B------:R-:W-:Y:S02]  /*1890*/  SHF.R.U32.HI R5, RZ, 0x17, R3 ;  /* 0x00000017ff057819 */ /* 0x000fe40000011603 */
[----:B------:R-:W-:Y:S02]  /*18a0*/  SHF.R.U32.HI R4, RZ, 0x17, R0 ;  /* 0x00000017ff047819 */ /* 0x000fe40000011600 */
[----:B------:R-:W-:Y:S02]  /*18b0*/  LOP3.LUT R10, R5, 0xff, RZ, 0xc0, !PT ;  /* 0x000000ff050a7812 */ /* 0x000fe400078ec0ff */
[----:B------:R-:W-:Y:S02]  /*18c0*/  LOP3.LUT R8, R4, 0xff, RZ, 0xc0, !PT ;  /* 0x000000ff04087812 */ /* 0x000fe400078ec0ff */
[----:B------:R-:W-:Y:S02]  /*18d0*/  IADD3 R6, PT, PT, R10, -0x1, RZ ;  /* 0xffffffff0a067810 */ /* 0x000fe40007ffe0ff */
[----:B------:R-:W-:-:S02]  /*18e0*/  IADD3 R5, PT, PT, R8, -0x1, RZ ;  /* 0xffffffff08057810 */ /* 0x000fc40007ffe0ff */
[----:B------:R-:W-:-:S04]  /*18f0*/  ISETP.GT.U32.AND P0, PT, R6, 0xfd, PT ;  /* 0x000000fd0600780c */ /* 0x000fc80003f04070 */
[----:B------:R-:W-:-:S13]  /*1900*/  ISETP.GT.U32.OR P0, PT, R5, 0xfd, P0 ;  /* 0x000000fd0500780c */ /* 0x000fda0000704470 */
[----:B------:R-:W-:Y:S01]  /*1910*/  @!P0 MOV R4, RZ ;  /* 0x000000ff00048202 */ /* 0x000fe20000000f00 */
[----:B------:R-:W-:Y:S06]  /*1920*/  @!P0 BRA `(.L_x_9) ;  /* 0x00000000005c8947 */ /* 0x000fec0003800000 */
[----:B------:R-:W-:Y:S02]  /*1930*/  FSETP.GTU.FTZ.AND P0, PT, |R0|, +INF , PT ;  /* 0x7f8000000000780b */ /* 0x000fe40003f1c200 */
[----:B------:R-:W-:-:S04]  /*1940*/  FSETP.GTU.FTZ.AND P1, PT, |R3|, +INF , PT ;  /* 0x7f8000000300780b */ /* 0x000fc80003f3c200 */
[----:B------:R-:W-:-:S13]  /*1950*/  PLOP3.LUT P0, PT, P0, P1, PT, 0xf8, 0x8f ;  /* 0x00000000008f781c */ /* 0x000fda0000703f70 */
[----:B------:R-:W-:Y:S05]  /*1960*/  @P0 BRA `(.L_x_10) ;  /* 0x0000000400440947 */ /* 0x000fea0003800000 */
[----:B------:R-:W-:-:S13]  /*1970*/  LOP3.LUT P0, RZ, R3, 0x7fffffff, R0, 0xc8, !PT ;  /* 0x7fffffff03ff7812 */ /* 0x000fda000780c800 */
[----:B------:R-:W-:Y:S05]  /*1980*/  @!P0 BRA `(.L_x_11) ;  /* 0x0000000400348947 */ /* 0x000fea0003800000 */
[C---:B------:R-:W-:Y:S02]  /*1990*/  FSETP.NEU.FTZ.AND P1, PT, |R0|.reuse, +INF , PT ;  /* 0x7f8000000000780b */ /* 0x040fe40003f3d200 */
[----:B------:R-:W-:Y:S02]  /*19a0*/  FSETP.NEU.FTZ.AND P2, PT, |R3|, +INF , PT ;  /* 0x7f8000000300780b */ /* 0x000fe40003f5d200 */
[----:B------:R-:W-:-:S11]  /*19b0*/  FSETP.NEU.FTZ.AND P0, PT, |R0|, +INF , PT ;  /* 0x7f8000000000780b */ /* 0x000fd60003f1d200 */
[----:B------:R-:W-:Y:S05]  /*19c0*/  @!P2 BRA !P1, `(.L_x_11) ;  /* 0x000000040024a947 */ /* 0x000fea0004800000 */
[----:B------:R-:W-:-:S04]  /*19d0*/  LOP3.LUT P1, RZ, R0, 0x7fffffff, RZ, 0xc0, !PT ;  /* 0x7fffffff00ff7812 */ /* 0x000fc8000782c0ff */
[----:B------:R-:W-:-:S13]  /*19e0*/  PLOP3.LUT P1, PT, P2, P1, PT, 0x2f, 0xf2 ;  /* 0x0000000000f2781c */ /* 0x000fda0001722577 */
[----:B------:R-:W-:Y:S05]  /*19f0*/  @P1 BRA `(.L_x_12) ;  /* 0x0000000400101947 */ /* 0x000fea0003800000 */
[----:B------:R-:W-:-:S04]  /*1a00*/  LOP3.LUT P1, RZ, R3, 0x7fffffff, RZ, 0xc0, !PT ;  /* 0x7fffffff03ff7812 */ /* 0x000fc8000782c0ff */
[----:B------:R-:W-:-:S13]  /*1a10*/  PLOP3.LUT P0, PT, P0, P1, PT, 0x2f, 0xf2 ;  /* 0x0000000000f2781c */ /* 0x000fda0000702577 */
[----:B------:R-:W-:Y:S05]  /*1a20*/  @P0 BRA `(.L_x_13) ;  /* 0x0000000000f80947 */ /* 0x000fea0003800000 */
[----:B------:R-:W-:Y:S02]  /*1a30*/  ISETP.GE.AND P0, PT, R5, RZ, PT ;  /* 0x000000ff0500720c */ /* 0x000fe40003f06270 */
[----:B------:R-:W-:-:S11]  /*1a40*/  ISETP.GE.AND P1, PT, R6, RZ, PT ;  /* 0x000000ff0600720c */ /* 0x000fd60003f26270 */
[----:B------:R-:W-:Y:S01]  /*1a50*/  @P0 MOV R4, RZ ;  /* 0x000000ff00040202 */ /* 0x000fe20000000f00 */
[----:B------:R-:W-:Y:S01]  /*1a60*/  @!P0 FFMA R0, R0, 1.84467440737095516160e+19, RZ ;  /* 0x5f80000000008823 */ /* 0x000fe200000000ff */
[----:B------:R-:W-:Y:S01]  /*1a70*/  @!P0 MOV R4, 0xffffffc0 ;  /* 0xffffffc000048802 */ /* 0x000fe20000000f00 */
[----:B------:R-:W-:-:S04]  /*1a80*/  @!P1 FFMA R3, R3, 1.84467440737095516160e+19, RZ ;  /* 0x5f80000003039823 */ /* 0x000fc800000000ff */
[----:B------:R-:W-:-:S07]  /*1a90*/  @!P1 VIADD R4, R4, 0x40 ;  /* 0x0000004004049836 */ /* 0x000fce0000000000 */
.L_x_9:
[----:B------:R-:W-:-:S04]  /*1aa0*/  LEA R6, R10, 0xc0800000, 0x17 ;  /* 0xc08000000a067811 */ /* 0x000fc800078eb8ff */
[----:B------:R-:W-:Y:S02]  /*1ab0*/  IADD3 R6, PT, PT, -R6, R3, RZ ;  /* 0x0000000306067210 */ /* 0x000fe40007ffe1ff */
[----:B------:R-:W-:Y:S02]  /*1ac0*/  IADD3 R3, PT, PT, R8, -0x7f, RZ ;  /* 0xffffff8108037810 */ /* 0x000fe40007ffe0ff */
[----:B------:R-:W0:Y:S01]  /*1ad0*/  MUFU.RCP R5, R6 ;  /* 0x0000000600057308 */ /* 0x000e220000001000 */
[----:B------:R-:W-:Y:S02]  /*1ae0*/  FADD.FTZ R7, -R6, -RZ ;  /* 0x800000ff06077221 */ /* 0x000fe40000010100 */
[----:B------:R-:W-:Y:S02]  /*1af0*/  IMAD R0, R3, -0x800000, R0 ;  /* 0xff80000003007824 */ /* 0x000fe400078e0200 */
[----:B0-----:R-:W-:-:S04]  /*1b00*/  FFMA R8, R5, R7, 1 ;  /* 0x3f80000005087423 */ /* 0x001fc80000000007 */
[----:B------:R-:W-:-:S04]  /*1b10*/  FFMA R12, R5, R8, R5 ;  /* 0x00000008050c7223 */ /* 0x000fc80000000005 */
[----:B------:R-:W-:-:S04]  /*1b20*/  FFMA R5, R0, R12, RZ ;  /* 0x0000000c00057223 */ /* 0x000fc800000000ff */
[----:B------:R-:W-:-:S04]  /*1b30*/  FFMA R8, R7, R5, R0 ;  /* 0x0000000507087223 */ /* 0x000fc80000000000 */
[----:B------:R-:W-:Y:S01]  /*1b40*/  FFMA R9, R12, R8, R5 ;  /* 0x000000080c097223 */ /* 0x000fe20000000005 */
[----:B------:R-:W-:-:S03]  /*1b50*/  IADD3 R5, PT, PT, R3, 0x7f, -R10 ;  /* 0x0000007f03057810 */ /* 0x000fc60007ffe80a */
[----:B------:R-:W-:Y:S01]  /*1b60*/  FFMA R8, R7, R9, R0 ;  /* 0x0000000907087223 */ /* 0x000fe20000000000 */
[----:B------:R-:W-:-:S03]  /*1b70*/  IADD3 R5, PT, PT, R5, R4, RZ ;  /* 0x0000000405057210 */ /* 0x000fc60007ffe0ff */
[----:B------:R-:W-:-:S05]  /*1b80*/  FFMA R0, R12, R8, R9 ;  /* 0x000000080c007223 */ /* 0x000fca0000000009 */
[----:B------:R-:W-:-:S04]  /*1b90*/  SHF.R.U32.HI R3, RZ, 0x17, R0 ;  /* 0x00000017ff037819 */ /* 0x000fc80000011600 */
[----:B------:R-:W-:-:S04]  /*1ba0*/  LOP3.LUT R3, R3, 0xff, RZ, 0xc0, !PT ;  /* 0x000000ff03037812 */ /* 0x000fc800078ec0ff */
[----:B------:R-:W-:-:S04]  /*1bb0*/  IADD3 R7, PT, PT, R3, R5, RZ ;  /* 0x0000000503077210 */ /* 0x000fc80007ffe0ff */
[----:B------:R-:W-:-:S04]  /*1bc0*/  IADD3 R3, PT, PT, R7, -0x1, RZ ;  /* 0xffffffff07037810 */ /* 0x000fc80007ffe0ff */
[----:B------:R-:W-:-:S13]  /*1bd0*/  ISETP.GE.U32.AND P0, PT, R3, 0xfe, PT ;  /* 0x000000fe0300780c */ /* 0x000fda0003f06070 */
[----:B------:R-:W-:Y:S05]  /*1be0*/  @!P0 BRA `(.L_x_14) ;  /* 0x0000000000808947 */ /* 0x000fea0003800000 */
[----:B------:R-:W-:-:S13]  /*1bf0*/  ISETP.GT.AND P0, PT, R7, 0xfe, PT ;  /* 0x000000fe0700780c */ /* 0x000fda0003f04270 */
[----:B------:R-:W-:Y:S05]  /*1c00*/  @P0 BRA `(.L_x_15) ;  /* 0x00000000006c0947 */ /* 0x000fea0003800000 */
[----:B------:R-:W-:-:S13]  /*1c10*/  ISETP.GE.AND P0, PT, R7, 0x1, PT ;  /* 0x000000010700780c */ /* 0x000fda0003f06270 */
[----:B------:R-:W-:Y:S05]  /*1c20*/  @P0 BRA `(.L_x_16) ;  /* 0x0000000000980947 */ /* 0x000fea0003800000 */
[----:B------:R-:W-:Y:S02]  /*1c30*/  ISETP.GE.AND P0, PT, R7, -0x18, PT ;  /* 0xffffffe80700780c */ /* 0x000fe40003f06270 */
[----:B------:R-:W-:-:S11]  /*1c40*/  LOP3.LUT R0, R0, 0x80000000, RZ, 0xc0, !PT ;  /* 0x8000000000007812 */ /* 0x000fd600078ec0ff */
[----:B------:R-:W-:Y:S05]  /*1c50*/  @!P0 BRA `(.L_x_16) ;  /* 0x00000000008c8947 */ /* 0x000fea0003800000 */
[CCC-:B------:R-:W-:Y:S01]  /*1c60*/  FFMA.RZ R3, R12.reuse, R8.reuse, R9.reuse ;  /* 0x000000080c037223 */ /* 0x1c0fe2000000c009 */
[C---:B------:R-:W-:Y:S01]  /*1c70*/  IADD3 R6, PT, PT, R7.reuse, 0x20, RZ ;  /* 0x0000002007067810 */ /* 0x040fe20007ffe0ff */
[CCC-:B------:R-:W-:Y:S01]  /*1c80*/  FFMA.RM R4, R12.reuse, R8.reuse, R9.reuse ;  /* 0x000000080c047223 */ /* 0x1c0fe20000004009 */
[----:B------:R-:W-:Y:S02]  /*1c90*/  ISETP.NE.AND P2, PT, R7, RZ, PT ;  /* 0x000000ff0700720c */ /* 0x000fe40003f45270 */
[----:B------:R-:W-:Y:S01]  /*1ca0*/  LOP3.LUT R5, R3, 0x7fffff, RZ, 0xc0, !PT ;  /* 0x007fffff03057812 */ /* 0x000fe200078ec0ff */
[----:B------:R-:W-:Y:S01]  /*1cb0*/  FFMA.RP R3, R12, R8, R9 ;  /* 0x000000080c037223 */ /* 0x000fe20000008009 */
[----:B------:R-:W-:Y:S02]  /*1cc0*/  ISETP.NE.AND P1, PT, R7, RZ, PT ;  /* 0x000000ff0700720c */ /* 0x000fe40003f25270 */
[----:B------:R-:W-:Y:S02]  /*1cd0*/  LOP3.LUT R5, R5, 0x800000, RZ, 0xfc, !PT ;  /* 0x0080000005057812 */ /* 0x000fe400078efcff */
[----:B------:R-:W-:-:S02]  /*1ce0*/  IADD3 R7, PT, PT, -R7, RZ, RZ ;  /* 0x000000ff07077210 */ /* 0x000fc40007ffe1ff */
[----:B------:R-:W-:Y:S02]  /*1cf0*/  SHF.L.U32 R6, R5, R6, RZ ;  /* 0x0000000605067219 */ /* 0x000fe400000006ff */
[----:B------:R-:W-:Y:S02]  /*1d00*/  FSETP.NEU.FTZ.AND P0, PT, R3, R4, PT ;  /* 0x000000040300720b */ /* 0x000fe40003f1d000 */
[----:B------:R-:W-:Y:S02]  /*1d10*/  SEL R4, R7, RZ, P2 ;  /* 0x000000ff07047207 */ /* 0x000fe40001000000 */
[----:B------:R-:W-:Y:S02]  /*1d20*/  ISETP.NE.AND P1, PT, R6, RZ, P1 ;  /* 0x000000ff0600720c */ /* 0x000fe40000f25270 */
[----:B------:R-:W-:Y:S02]  /*1d30*/  SHF.R.U32.HI R4, RZ, R4, R5 ;  /* 0x00000004ff047219 */ /* 0x000fe40000011605 */
[----:B------:R-:W-:-:S02]  /*1d40*/  PLOP3.LUT P0, PT, P0, P1, PT, 0xf8, 0x8f ;  /* 0x00000000008f781c */ /* 0x000fc40000703f70 */
[----:B------:R-:W-:Y:S02]  /*1d50*/  SHF.R.U32.HI R6, RZ, 0x1, R4 ;  /* 0x00000001ff067819 */ /* 0x000fe40000011604 */
[----:B------:R-:W-:-:S04]  /*1d60*/  SEL R3, RZ, 0x1, !P0 ;  /* 0x00000001ff037807 */ /* 0x000fc80004000000 */
[----:B------:R-:W-:-:S04]  /*1d70*/  LOP3.LUT R3, R3, 0x1, R6, 0xf8, !PT ;  /* 0x0000000103037812 */ /* 0x000fc800078ef806 */
[----:B------:R-:W-:-:S04]  /*1d80*/  LOP3.LUT R3, R3, R4, RZ, 0xc0, !PT ;  /* 0x0000000403037212 */ /* 0x000fc800078ec0ff */
[----:B------:R-:W-:-:S04]  /*1d90*/  IADD3 R3, PT, PT, R6, R3, RZ ;  /* 0x0000000306037210 */ /* 0x000fc80007ffe0ff */
[----:B------:R-:W-:Y:S01]  /*1da0*/  LOP3.LUT R0, R3, R0, RZ, 0xfc, !PT ;  /* 0x0000000003007212 */ /* 0x000fe200078efcff */
[----:B------:R-:W-:Y:S06]  /*1db0*/  BRA `(.L_x_16) ;  /* 0x0000000000347947 */ /* 0x000fec0003800000 */
.L_x_15:
[----:B------:R-:W-:-:S04]  /*1dc0*/  LOP3.LUT R0, R0, 0x80000000, RZ, 0xc0, !PT ;  /* 0x8000000000007812 */ /* 0x000fc800078ec0ff */
[----:B------:R-:W-:Y:S01]  /*1dd0*/  LOP3.LUT R0, R0, 0x7f800000, RZ, 0xfc, !PT ;  /* 0x7f80000000007812 */ /* 0x000fe200078efcff */
[----:B------:R-:W-:Y:S06]  /*1de0*/  BRA `(.L_x_16) ;  /* 0x0000000000287947 */ /* 0x000fec0003800000 */
.L_x_14:
[----:B------:R-:W-:Y:S01]  /*1df0*/  LEA R0, R5, R0, 0x17 ;  /* 0x0000000005007211 */ /* 0x000fe200078eb8ff */
[----:B------:R-:W-:Y:S06]  /*1e00*/  BRA `(.L_x_16) ;  /* 0x0000000000207947 */ /* 0x000fec0003800000 */
.L_x_13:
[----:B------:R-:W-:-:S04]  /*1e10*/  LOP3.LUT R0, R3, 0x80000000, R0, 0x48, !PT ;  /* 0x8000000003007812 */ /* 0x000fc800078e4800 */
[----:B------:R-:W-:Y:S01]  /*1e20*/  LOP3.LUT R0, R0, 0x7f800000, RZ, 0xfc, !PT ;  /* 0x7f80000000007812 */ /* 0x000fe200078efcff */
[----:B------:R-:W-:Y:S06]  /*1e30*/  BRA `(.L_x_16) ;  /* 0x0000000000147947 */ /* 0x000fec0003800000 */
.L_x_12:
[----:B------:R-:W-:Y:S01]  /*1e40*/  LOP3.LUT R0, R3, 0x80000000, R0, 0x48, !PT ;  /* 0x8000000003007812 */ /* 0x000fe200078e4800 */
[----:B------:R-:W-:Y:S06]  /*1e50*/  BRA `(.L_x_16) ;  /* 0x00000000000c7947 */ /* 0x000fec0003800000 */
.L_x_11:
[----:B------:R-:W0:Y:S01]  /*1e60*/  MUFU.RSQ R0, -QNAN ;  /* 0xffc0000000007908 */ /* 0x000e220000001400 */
[----:B------:R-:W-:Y:S05]  /*1e70*/  BRA `(.L_x_16) ;  /* 0x0000000000047947 */ /* 0x000fea0003800000 */
.L_x_10:
[----:B------:R-:W-:-:S07]  /*1e80*/  FADD.FTZ R0, R0, R3 ;  /* 0x0000000300007221 */ /* 0x000fce0000010000 */
.L_x_16:
[----:B------:R-:W-:-:S04]  /*1e90*/  HFMA2 R3, -RZ, RZ, 0, 0 ;  /* 0x00000000ff037431 */ /* 0x000fc800000001ff */
[----:B0-----:R-:W-:Y:S05]  /*1ea0*/  RET.REL.NODEC R2 `(_Z10kernel_ddcPfS_S_fiS_S_) ;  /* 0xffffffe002547950 */ /* 0x001fea0003c3ffff */
.L_x_17:
[----:B------:R-:W-:-:S00]  /*1eb0*/  BRA `(.L_x_17) ;  /* 0xfffffffc00fc7947 */ /* 0x000fc0000383ffff */
[----:B------:R-:W-:-:S00]  /*1ec0*/  NOP ;  /* 0x0000000000007918 */ /* 0x000fc00000000000 */
        /* <DEDUP_REMOVED lines=11> */
.L_x_18:


//--------------------- .nv.global.init           --------------------------
	.section	.nv.global.init,"aw",@progbits
.nv.global.init:
	.type		$str,@object
	.size		$str,(.L_2 - $str)
$str:
        /*0000*/ 	.byte	0x6c, 0x6f, 0x6f, 0x6b, 0x75, 0x70, 0x5f, 0x69, 0x6e, 0x64, 0x65, 0x78, 0x20, 0x69, 0x73, 0x20
        /*0010*/ 	.byte	0x25, 0x64, 0x20, 0x77, 0x69, 0x74, 0x68, 0x20, 0x6c, 0x6f, 0x6f, 0x6b, 0x75, 0x70, 0x5f, 0x73
        /*0020*/ 	.byte	0x74, 0x65, 0x70, 0x5f, 0x73, 0x69, 0x7a, 0x65, 0x20, 0x6f, 0x66, 0x20, 0x25, 0x66, 0x20, 0x61
        /*0030*/ 	.byte	0x6e, 0x64, 0x20, 0x4d, 0x69, 0x78, 0x65, 0x72, 0x20, 0x41, 0x6e, 0x67, 0x6c, 0x65, 0x20, 0x69
        /*0040*/ 	.byte	0x73, 0x20, 0x25, 0x66, 0x0a, 0x00
.L_2:


//--------------------- .nv.shared._Z10kernel_ddcPfS_S_fiS_S_ --------------------------
	.section	.nv.shared._Z10kernel_ddcPfS_S_fiS_S_,"aw",@nobits
	.sectionflags	@""
	.align	4
.nv.shared._Z10kernel_ddcPfS_S_fiS_S_:
	.zero		2048


//--------------------- .nv.shared.reserved.0     --------------------------
	.section	.nv.shared.reserved.0,"aw",@nobits
	.weak		__nv_reservedSMEM_offset_0_alias
	.size		__nv_reservedSMEM_offset_0_alias, 0, 64
	.other		__nv_reservedSMEM_offset_0_alias,@"STO_CUDA_RESERVED_SHARED STV_DEFAULT"
__nv_reservedSMEM_offset_0_alias:
	.zero		0
	.zero		64


//--------------------- .nv.global                --------------------------
	.section	.nv.global,"aw",@nobits
	.align	4
.nv.global:
	.type		mixed_data_re,@object
	.size		mixed_data_re,(mixed_data_im - mixed_data_re)
mixed_data_re:
	.zero		132096
	.type		mixed_data_im,@object
	.size		mixed_data_im,(.L_1 - mixed_data_im)
mixed_data_im:
	.zero		132096
.L_1:


//--------------------- .nv.constant0._Z10kernel_ddcPfS_S_fiS_S_ --------------------------
	.section	.nv.constant0._Z10kernel_ddcPfS_S_fiS_S_,"a",@progbits
	.sectionflags	@""
	.align	4
.nv.constant0._Z10kernel_ddcPfS_S_fiS_S_:
	.zero		944


//--------------------- SYMBOLS --------------------------

	.type		.nv.reservedSmem.offset0,@object
	.size		.nv.reservedSmem.offset0,0x4
	.type		.nv.reservedSmem.cap,@object
	.size		.nv.reservedSmem.cap,0x4
	.type		vprintf,@function
